//
// Generated by NVIDIA NVVM Compiler
//
// Compiler Build ID: CL-36424714
// Cuda compilation tools, release 13.0, V13.0.88
// Based on NVVM 20.0.0
//

.version 9.0
.target sm_100
.address_size 64

	// .globl	_Z10build_up_bPfffS_S_ffii
.extern .func  (.param .b32 func_retval0) vprintf
(
	.param .b64 vprintf_param_0,
	.param .b64 vprintf_param_1
)
;
.func  (.param .b64 func_retval0) __internal_accurate_pow
(
	.param .b64 __internal_accurate_pow_param_0
)
;
.global .align 1 .b8 $str$2[8] = {37, 100, 32, 37, 100, 59, 32};

.visible .entry _Z10build_up_bPfffS_S_ffii(
	.param .u64 .ptr .align 1 _Z10build_up_bPfffS_S_ffii_param_0,
	.param .f32 _Z10build_up_bPfffS_S_ffii_param_1,
	.param .f32 _Z10build_up_bPfffS_S_ffii_param_2,
	.param .u64 .ptr .align 1 _Z10build_up_bPfffS_S_ffii_param_3,
	.param .u64 .ptr .align 1 _Z10build_up_bPfffS_S_ffii_param_4,
	.param .f32 _Z10build_up_bPfffS_S_ffii_param_5,
	.param .f32 _Z10build_up_bPfffS_S_ffii_param_6,
	.param .u32 _Z10build_up_bPfffS_S_ffii_param_7,
	.param .u32 _Z10build_up_bPfffS_S_ffii_param_8
)
{
	.reg .pred 	%p<30>;
	.reg .b32 	%r<49>;
	.reg .b32 	%f<29>;
	.reg .b64 	%rd<29>;
	.reg .b64 	%fd<43>;

	ld.param.f32 	%f6, [_Z10build_up_bPfffS_S_ffii_param_1];
	ld.param.f32 	%f7, [_Z10build_up_bPfffS_S_ffii_param_2];
	ld.param.f32 	%f8, [_Z10build_up_bPfffS_S_ffii_param_5];
	ld.param.f32 	%f9, [_Z10build_up_bPfffS_S_ffii_param_6];
	ld.param.u32 	%r8, [_Z10build_up_bPfffS_S_ffii_param_7];
	ld.param.u32 	%r10, [_Z10build_up_bPfffS_S_ffii_param_8];
	mov.u32 	%r1, %ctaid.x;
	mov.u32 	%r11, %tid.x;
	add.s32 	%r12, %r10, -2;
	setp.ge.s32 	%p1, %r1, %r12;
	add.s32 	%r13, %r8, -2;
	setp.ge.s32 	%p2, %r11, %r13;
	or.pred  	%p3, %p1, %p2;
	@%p3 bra 	$L__BB0_16;
	ld.param.u64 	%rd28, [_Z10build_up_bPfffS_S_ffii_param_4];
	ld.param.u64 	%rd27, [_Z10build_up_bPfffS_S_ffii_param_3];
	mov.u32 	%r14, %ntid.x;
	cvta.to.global.u64 	%rd1, %rd27;
	cvta.to.global.u64 	%rd2, %rd28;
	rcp.rn.f32 	%f10, %f7;
	mad.lo.s32 	%r15, %r14, %r1, %r14;
	add.s32 	%r3, %r15, %r11;
	mul.wide.u32 	%rd8, %r3, 4;
	add.s64 	%rd9, %rd1, %rd8;
	ld.global.f32 	%f11, [%rd9+8];
	ld.global.f32 	%f12, [%rd9];
	sub.f32 	%f13, %f11, %f12;
	add.f32 	%f1, %f8, %f8;
	div.rn.f32 	%f2, %f13, %f1;
	add.s32 	%r16, %r15, %r14;
	cvt.u64.u32 	%rd10, %r16;
	cvt.u64.u32 	%rd11, %r11;
	add.s64 	%rd3, %rd11, %rd10;
	shl.b64 	%rd12, %rd3, 2;
	add.s64 	%rd13, %rd2, %rd12;
	ld.global.f32 	%f14, [%rd13+4];
	shl.b32 	%r17, %r14, 1;
	sub.s32 	%r18, %r16, %r17;
	cvt.u64.u32 	%rd14, %r18;
	add.s64 	%rd4, %rd11, %rd14;
	shl.b64 	%rd15, %rd4, 2;
	add.s64 	%rd16, %rd2, %rd15;
	ld.global.f32 	%f15, [%rd16+4];
	sub.f32 	%f16, %f14, %f15;
	add.f32 	%f3, %f9, %f9;
	div.rn.f32 	%f4, %f16, %f3;
	add.f32 	%f17, %f2, %f4;
	mul.f32 	%f5, %f10, %f17;
	cvt.f64.f32 	%fd1, %f2;
	{
	.reg .b32 %temp; 
	mov.b64 	{%temp, %r4}, %fd1;
	}
	mov.f64 	%fd18, 0d4000000000000000;
	{
	.reg .b32 %temp; 
	mov.b64 	{%temp, %r19}, %fd18;
	}
	and.b32  	%r6, %r19, 2146435072;
	setp.eq.s32 	%p4, %r6, 1062207488;
	abs.f64 	%fd2, %fd1;
	{ // callseq 0, 0
	.param .b64 param0;
	st.param.f64 	[param0], %fd2;
	.param .b64 retval0;
	call.uni (retval0), 
	__internal_accurate_pow, 
	(
	param0
	);
	ld.param.f64 	%fd19, [retval0];
	} // callseq 0
	setp.lt.s32 	%p5, %r4, 0;
	neg.f64 	%fd21, %fd19;
	selp.f64 	%fd22, %fd21, %fd19, %p4;
	selp.f64 	%fd40, %fd22, %fd19, %p5;
	setp.neu.f32 	%p6, %f2, 0f00000000;
	@%p6 bra 	$L__BB0_3;
	selp.b32 	%r20, %r4, 0, %p4;
	setp.lt.s32 	%p8, %r19, 0;
	or.b32  	%r21, %r20, 2146435072;
	selp.b32 	%r22, %r21, %r20, %p8;
	mov.b32 	%r23, 0;
	mov.b64 	%fd40, {%r23, %r22};
$L__BB0_3:
	add.f64 	%fd23, %fd1, 0d4000000000000000;
	{
	.reg .b32 %temp; 
	mov.b64 	{%temp, %r24}, %fd23;
	}
	and.b32  	%r25, %r24, 2146435072;
	setp.ne.s32 	%p9, %r25, 2146435072;
	@%p9 bra 	$L__BB0_8;
	setp.num.f32 	%p10, %f2, %f2;
	@%p10 bra 	$L__BB0_6;
	mov.f64 	%fd24, 0d4000000000000000;
	add.rn.f64 	%fd40, %fd1, %fd24;
	bra.uni 	$L__BB0_8;
$L__BB0_6:
	setp.neu.f64 	%p11, %fd2, 0d7FF0000000000000;
	@%p11 bra 	$L__BB0_8;
	setp.lt.s32 	%p12, %r4, 0;
	setp.eq.s32 	%p13, %r6, 1062207488;
	setp.lt.s32 	%p14, %r19, 0;
	selp.b32 	%r27, 0, 2146435072, %p14;
	and.b32  	%r28, %r19, 2147483647;
	setp.ne.s32 	%p15, %r28, 1071644672;
	or.b32  	%r29, %r27, -2147483648;
	selp.b32 	%r30, %r29, %r27, %p15;
	selp.b32 	%r31, %r30, %r27, %p13;
	selp.b32 	%r32, %r31, %r27, %p12;
	mov.b32 	%r33, 0;
	mov.b64 	%fd40, {%r33, %r32};
$L__BB0_8:
	setp.eq.s32 	%p16, %r6, 1062207488;
	setp.eq.f32 	%p17, %f2, 0f3F800000;
	selp.f64 	%fd25, 0d3FF0000000000000, %fd40, %p17;
	cvt.f64.f32 	%fd26, %f5;
	sub.f64 	%fd27, %fd26, %fd25;
	add.s64 	%rd18, %rd1, %rd12;
	ld.global.f32 	%f18, [%rd18+4];
	add.s64 	%rd20, %rd1, %rd15;
	ld.global.f32 	%f19, [%rd20+4];
	sub.f32 	%f20, %f18, %f19;
	div.rn.f32 	%f21, %f20, %f3;
	add.s64 	%rd22, %rd2, %rd8;
	ld.global.f32 	%f22, [%rd22+8];
	ld.global.f32 	%f23, [%rd22];
	sub.f32 	%f24, %f22, %f23;
	mul.f32 	%f25, %f21, %f24;
	div.rn.f32 	%f26, %f25, %f1;
	add.f32 	%f27, %f26, %f26;
	cvt.f64.f32 	%fd28, %f27;
	sub.f64 	%fd9, %fd27, %fd28;
	cvt.f64.f32 	%fd10, %f4;
	{
	.reg .b32 %temp; 
	mov.b64 	{%temp, %r7}, %fd10;
	}
	abs.f64 	%fd11, %fd10;
	{ // callseq 1, 0
	.param .b64 param0;
	st.param.f64 	[param0], %fd11;
	.param .b64 retval0;
	call.uni (retval0), 
	__internal_accurate_pow, 
	(
	param0
	);
	ld.param.f64 	%fd29, [retval0];
	} // callseq 1
	setp.lt.s32 	%p18, %r7, 0;
	neg.f64 	%fd31, %fd29;
	selp.f64 	%fd32, %fd31, %fd29, %p16;
	selp.f64 	%fd42, %fd32, %fd29, %p18;
	setp.neu.f32 	%p19, %f4, 0f00000000;
	@%p19 bra 	$L__BB0_10;
	setp.eq.s32 	%p20, %r6, 1062207488;
	selp.b32 	%r35, %r7, 0, %p20;
	setp.lt.s32 	%p21, %r19, 0;
	or.b32  	%r36, %r35, 2146435072;
	selp.b32 	%r37, %r36, %r35, %p21;
	mov.b32 	%r38, 0;
	mov.b64 	%fd42, {%r38, %r37};
$L__BB0_10:
	add.f64 	%fd33, %fd10, 0d4000000000000000;
	{
	.reg .b32 %temp; 
	mov.b64 	{%temp, %r39}, %fd33;
	}
	and.b32  	%r40, %r39, 2146435072;
	setp.ne.s32 	%p22, %r40, 2146435072;
	@%p22 bra 	$L__BB0_15;
	setp.num.f32 	%p23, %f4, %f4;
	@%p23 bra 	$L__BB0_13;
	mov.f64 	%fd34, 0d4000000000000000;
	add.rn.f64 	%fd42, %fd10, %fd34;
	bra.uni 	$L__BB0_15;
$L__BB0_13:
	setp.neu.f64 	%p24, %fd11, 0d7FF0000000000000;
	@%p24 bra 	$L__BB0_15;
	setp.lt.s32 	%p25, %r7, 0;
	setp.eq.s32 	%p26, %r6, 1062207488;
	setp.lt.s32 	%p27, %r19, 0;
	selp.b32 	%r42, 0, 2146435072, %p27;
	and.b32  	%r43, %r19, 2147483647;
	setp.ne.s32 	%p28, %r43, 1071644672;
	or.b32  	%r44, %r42, -2147483648;
	selp.b32 	%r45, %r44, %r42, %p28;
	selp.b32 	%r46, %r45, %r42, %p26;
	selp.b32 	%r47, %r46, %r42, %p25;
	mov.b32 	%r48, 0;
	mov.b64 	%fd42, {%r48, %r47};
$L__BB0_15:
	ld.param.u64 	%rd26, [_Z10build_up_bPfffS_S_ffii_param_0];
	setp.eq.f32 	%p29, %f4, 0f3F800000;
	selp.f64 	%fd35, 0d3FF0000000000000, %fd42, %p29;
	sub.f64 	%fd36, %fd9, %fd35;
	cvt.f64.f32 	%fd37, %f6;
	mul.f64 	%fd38, %fd36, %fd37;
	cvt.rn.f32.f64 	%f28, %fd38;
	cvta.to.global.u64 	%rd23, %rd26;
	add.s64 	%rd25, %rd23, %rd8;
	st.global.f32 	[%rd25+4], %f28;
$L__BB0_16:
	ret;

}
	// .globl	_Z16pressure_poissonPfS_ffS_iii
.visible .entry _Z16pressure_poissonPfS_ffS_iii(
	.param .u64 .ptr .align 1 _Z16pressure_poissonPfS_ffS_iii_param_0,
	.param .u64 .ptr .align 1 _Z16pressure_poissonPfS_ffS_iii_param_1,
	.param .f32 _Z16pressure_poissonPfS_ffS_iii_param_2,
	.param .f32 _Z16pressure_poissonPfS_ffS_iii_param_3,
	.param .u64 .ptr .align 1 _Z16pressure_poissonPfS_ffS_iii_param_4,
	.param .u32 _Z16pressure_poissonPfS_ffS_iii_param_5,
	.param .u32 _Z16pressure_poissonPfS_ffS_iii_param_6,
	.param .u32 _Z16pressure_poissonPfS_ffS_iii_param_7
)
{
	.local .align 8 .b8 	__local_depot1[8];
	.reg .b64 	%SP;
	.reg .b64 	%SPL;
	.reg .pred 	%p<13>;
	.reg .b32 	%r<38>;
	.reg .b32 	%f<35>;
	.reg .b64 	%rd<41>;

	mov.u64 	%SPL, __local_depot1;
	cvta.local.u64 	%SP, %SPL;
	ld.param.u64 	%rd16, [_Z16pressure_poissonPfS_ffS_iii_param_0];
	ld.param.u64 	%rd17, [_Z16pressure_poissonPfS_ffS_iii_param_1];
	ld.param.u64 	%rd15, [_Z16pressure_poissonPfS_ffS_iii_param_4];
	ld.param.u32 	%r21, [_Z16pressure_poissonPfS_ffS_iii_param_5];
	ld.param.u32 	%r20, [_Z16pressure_poissonPfS_ffS_iii_param_6];
	cvta.to.global.u64 	%rd1, %rd16;
	cvta.to.global.u64 	%rd2, %rd17;
	add.u64 	%rd18, %SP, 0;
	add.u64 	%rd19, %SPL, 0;
	mov.u32 	%r1, %ctaid.x;
	mov.u32 	%r22, %tid.x;
	st.local.v2.u32 	[%rd19], {%r1, %r22};
	mov.u64 	%rd20, $str$2;
	cvta.global.u64 	%rd21, %rd20;
	{ // callseq 2, 0
	.param .b64 param0;
	st.param.b64 	[param0], %rd21;
	.param .b64 param1;
	st.param.b64 	[param1], %rd18;
	.param .b32 retval0;
	call.uni (retval0), 
	vprintf, 
	(
	param0, 
	param1
	);
	ld.param.b32 	%r23, [retval0];
	} // callseq 2
	add.s32 	%r25, %r20, -2;
	setp.ge.s32 	%p1, %r1, %r25;
	add.s32 	%r26, %r21, -2;
	setp.ge.s32 	%p2, %r22, %r26;
	or.pred  	%p3, %p1, %p2;
	@%p3 bra 	$L__BB1_15;
	mul.lo.s32 	%r3, %r20, %r21;
	setp.lt.s32 	%p4, %r3, 1;
	@%p4 bra 	$L__BB1_14;
	and.b32  	%r4, %r3, 15;
	setp.lt.u32 	%p5, %r3, 16;
	mov.b32 	%r35, 0;
	@%p5 bra 	$L__BB1_5;
	and.b32  	%r35, %r3, 2147483632;
	neg.s32 	%r33, %r35;
	add.s64 	%rd38, %rd1, 32;
	add.s64 	%rd37, %rd2, 32;
$L__BB1_4:
	.pragma "nounroll";
	ld.global.f32 	%f1, [%rd38+-32];
	st.global.f32 	[%rd37+-32], %f1;
	ld.global.f32 	%f2, [%rd38+-28];
	st.global.f32 	[%rd37+-28], %f2;
	ld.global.f32 	%f3, [%rd38+-24];
	st.global.f32 	[%rd37+-24], %f3;
	ld.global.f32 	%f4, [%rd38+-20];
	st.global.f32 	[%rd37+-20], %f4;
	ld.global.f32 	%f5, [%rd38+-16];
	st.global.f32 	[%rd37+-16], %f5;
	ld.global.f32 	%f6, [%rd38+-12];
	st.global.f32 	[%rd37+-12], %f6;
	ld.global.f32 	%f7, [%rd38+-8];
	st.global.f32 	[%rd37+-8], %f7;
	ld.global.f32 	%f8, [%rd38+-4];
	st.global.f32 	[%rd37+-4], %f8;
	ld.global.f32 	%f9, [%rd38];
	st.global.f32 	[%rd37], %f9;
	ld.global.f32 	%f10, [%rd38+4];
	st.global.f32 	[%rd37+4], %f10;
	ld.global.f32 	%f11, [%rd38+8];
	st.global.f32 	[%rd37+8], %f11;
	ld.global.f32 	%f12, [%rd38+12];
	st.global.f32 	[%rd37+12], %f12;
	ld.global.f32 	%f13, [%rd38+16];
	st.global.f32 	[%rd37+16], %f13;
	ld.global.f32 	%f14, [%rd38+20];
	st.global.f32 	[%rd37+20], %f14;
	ld.global.f32 	%f15, [%rd38+24];
	st.global.f32 	[%rd37+24], %f15;
	ld.global.f32 	%f16, [%rd38+28];
	st.global.f32 	[%rd37+28], %f16;
	add.s32 	%r33, %r33, 16;
	add.s64 	%rd38, %rd38, 64;
	add.s64 	%rd37, %rd37, 64;
	setp.ne.s32 	%p6, %r33, 0;
	@%p6 bra 	$L__BB1_4;
$L__BB1_5:
	setp.eq.s32 	%p7, %r4, 0;
	@%p7 bra 	$L__BB1_14;
	and.b32  	%r10, %r3, 7;
	setp.lt.u32 	%p8, %r4, 8;
	@%p8 bra 	$L__BB1_8;
	mul.wide.u32 	%rd22, %r35, 4;
	add.s64 	%rd23, %rd1, %rd22;
	ld.global.f32 	%f17, [%rd23];
	add.s64 	%rd24, %rd2, %rd22;
	st.global.f32 	[%rd24], %f17;
	ld.global.f32 	%f18, [%rd23+4];
	st.global.f32 	[%rd24+4], %f18;
	ld.global.f32 	%f19, [%rd23+8];
	st.global.f32 	[%rd24+8], %f19;
	ld.global.f32 	%f20, [%rd23+12];
	st.global.f32 	[%rd24+12], %f20;
	ld.global.f32 	%f21, [%rd23+16];
	st.global.f32 	[%rd24+16], %f21;
	ld.global.f32 	%f22, [%rd23+20];
	st.global.f32 	[%rd24+20], %f22;
	ld.global.f32 	%f23, [%rd23+24];
	st.global.f32 	[%rd24+24], %f23;
	ld.global.f32 	%f24, [%rd23+28];
	st.global.f32 	[%rd24+28], %f24;
	add.s32 	%r35, %r35, 8;
$L__BB1_8:
	setp.eq.s32 	%p9, %r10, 0;
	@%p9 bra 	$L__BB1_14;
	and.b32  	%r13, %r3, 3;
	setp.lt.u32 	%p10, %r10, 4;
	@%p10 bra 	$L__BB1_11;
	mul.wide.u32 	%rd25, %r35, 4;
	add.s64 	%rd26, %rd1, %rd25;
	ld.global.f32 	%f25, [%rd26];
	add.s64 	%rd27, %rd2, %rd25;
	st.global.f32 	[%rd27], %f25;
	ld.global.f32 	%f26, [%rd26+4];
	st.global.f32 	[%rd27+4], %f26;
	ld.global.f32 	%f27, [%rd26+8];
	st.global.f32 	[%rd27+8], %f27;
	ld.global.f32 	%f28, [%rd26+12];
	st.global.f32 	[%rd27+12], %f28;
	add.s32 	%r35, %r35, 4;
$L__BB1_11:
	setp.eq.s32 	%p11, %r13, 0;
	@%p11 bra 	$L__BB1_14;
	mul.wide.u32 	%rd28, %r35, 4;
	add.s64 	%rd40, %rd2, %rd28;
	add.s64 	%rd39, %rd1, %rd28;
	neg.s32 	%r37, %r13;
$L__BB1_13:
	.pragma "nounroll";
	ld.global.f32 	%f29, [%rd39];
	st.global.f32 	[%rd40], %f29;
	add.s64 	%rd40, %rd40, 4;
	add.s64 	%rd39, %rd39, 4;
	add.s32 	%r37, %r37, 1;
	setp.ne.s32 	%p12, %r37, 0;
	@%p12 bra 	$L__BB1_13;
$L__BB1_14:
	bar.sync 	0;
	add.s32 	%r28, %r1, 2;
	add.s32 	%r29, %r22, 1;
	mad.lo.s32 	%r30, %r21, %r28, %r29;
	mul.wide.s32 	%rd29, %r30, 4;
	add.s64 	%rd30, %rd2, %rd29;
	ld.global.f32 	%f30, [%rd30];
	mad.lo.s32 	%r31, %r21, %r1, %r29;
	mul.wide.s32 	%rd31, %r31, 4;
	add.s64 	%rd32, %rd2, %rd31;
	ld.global.f32 	%f31, [%rd32];
	add.f32 	%f32, %f30, %f31;
	add.s32 	%r32, %r31, %r21;
	cvta.to.global.u64 	%rd33, %rd15;
	mul.wide.s32 	%rd34, %r32, 4;
	add.s64 	%rd35, %rd33, %rd34;
	ld.global.f32 	%f33, [%rd35];
	sub.f32 	%f34, %f32, %f33;
	add.s64 	%rd36, %rd1, %rd34;
	st.global.f32 	[%rd36], %f34;
$L__BB1_15:
	ret;

}
	// .globl	_Z3nppPfi
.visible .entry _Z3nppPfi(
	.param .u64 .ptr .align 1 _Z3nppPfi_param_0,
	.param .u32 _Z3nppPfi_param_1
)
{
	.reg .pred 	%p<2>;
	.reg .b32 	%r<6>;
	.reg .b32 	%f<2>;
	.reg .b64 	%rd<5>;

	ld.param.u64 	%rd1, [_Z3nppPfi_param_0];
	ld.param.u32 	%r2, [_Z3nppPfi_param_1];
	mov.u32 	%r3, %ctaid.x;
	mov.u32 	%r4, %ntid.x;
	mov.u32 	%r5, %tid.x;
	mad.lo.s32 	%r1, %r3, %r4, %r5;
	setp.gt.s32 	%p1, %r1, %r2;
	@%p1 bra 	$L__BB2_2;
	cvta.to.global.u64 	%rd2, %rd1;
	cvt.rn.f32.s32 	%f1, %r1;
	mul.wide.s32 	%rd3, %r1, 4;
	add.s64 	%rd4, %rd2, %rd3;
	st.global.f32 	[%rd4], %f1;
$L__BB2_2:
	ret;

}
.func  (.param .b64 func_retval0) __internal_accurate_pow(
	.param .b64 __internal_accurate_pow_param_0
)
{
	.reg .pred 	%p<8>;
	.reg .b32 	%r<49>;
	.reg .b32 	%f<3>;
	.reg .b64 	%fd<109>;

	ld.param.f64 	%fd10, [__internal_accurate_pow_param_0];
	{
	.reg .b32 %temp; 
	mov.b64 	{%temp, %r46}, %fd10;
	}
	{
	.reg .b32 %temp; 
	mov.b64 	{%r45, %temp}, %fd10;
	}
	shr.u32 	%r47, %r46, 20;
	setp.gt.u32 	%p1, %r46, 1048575;
	@%p1 bra 	$L__BB3_2;
	mul.f64 	%fd11, %fd10, 0d4350000000000000;
	{
	.reg .b32 %temp; 
	mov.b64 	{%temp, %r46}, %fd11;
	}
	{
	.reg .b32 %temp; 
	mov.b64 	{%r45, %temp}, %fd11;
	}
	shr.u32 	%r16, %r46, 20;
	add.s32 	%r47, %r16, -54;
$L__BB3_2:
	add.s32 	%r48, %r47, -1023;
	and.b32  	%r17, %r46, -2146435073;
	or.b32  	%r18, %r17, 1072693248;
	mov.b64 	%fd107, {%r45, %r18};
	setp.lt.u32 	%p2, %r18, 1073127583;
	@%p2 bra 	$L__BB3_4;
	{
	.reg .b32 %temp; 
	mov.b64 	{%r19, %temp}, %fd107;
	}
	{
	.reg .b32 %temp; 
	mov.b64 	{%temp, %r20}, %fd107;
	}
	add.s32 	%r21, %r20, -1048576;
	mov.b64 	%fd107, {%r19, %r21};
	add.s32 	%r48, %r47, -1022;
$L__BB3_4:
	add.f64 	%fd12, %fd107, 0dBFF0000000000000;
	add.f64 	%fd13, %fd107, 0d3FF0000000000000;
	rcp.approx.ftz.f64 	%fd14, %fd13;
	neg.f64 	%fd15, %fd13;
	fma.rn.f64 	%fd16, %fd15, %fd14, 0d3FF0000000000000;
	fma.rn.f64 	%fd17, %fd16, %fd16, %fd16;
	fma.rn.f64 	%fd18, %fd17, %fd14, %fd14;
	mul.f64 	%fd19, %fd12, %fd18;
	fma.rn.f64 	%fd20, %fd12, %fd18, %fd19;
	mul.f64 	%fd21, %fd20, %fd20;
	fma.rn.f64 	%fd22, %fd21, 0d3EB0F5FF7D2CAFE2, 0d3ED0F5D241AD3B5A;
	fma.rn.f64 	%fd23, %fd22, %fd21, 0d3EF3B20A75488A3F;
	fma.rn.f64 	%fd24, %fd23, %fd21, 0d3F1745CDE4FAECD5;
	fma.rn.f64 	%fd25, %fd24, %fd21, 0d3F3C71C7258A578B;
	fma.rn.f64 	%fd26, %fd25, %fd21, 0d3F6249249242B910;
	fma.rn.f64 	%fd27, %fd26, %fd21, 0d3F89999999999DFB;
	sub.f64 	%fd28, %fd12, %fd20;
	add.f64 	%fd29, %fd28, %fd28;
	neg.f64 	%fd30, %fd20;
	fma.rn.f64 	%fd31, %fd30, %fd12, %fd29;
	mul.f64 	%fd32, %fd18, %fd31;
	fma.rn.f64 	%fd33, %fd21, %fd27, 0d3FB5555555555555;
	mov.f64 	%fd34, 0d3FB5555555555555;
	sub.f64 	%fd35, %fd34, %fd33;
	fma.rn.f64 	%fd36, %fd21, %fd27, %fd35;
	add.f64 	%fd37, %fd36, 0dBC46A4CB00B9E7B0;
	add.f64 	%fd38, %fd33, %fd37;
	sub.f64 	%fd39, %fd33, %fd38;
	add.f64 	%fd40, %fd37, %fd39;
	mul.rn.f64 	%fd41, %fd20, %fd20;
	neg.f64 	%fd42, %fd41;
	fma.rn.f64 	%fd43, %fd20, %fd20, %fd42;
	{
	.reg .b32 %temp; 
	mov.b64 	{%r22, %temp}, %fd32;
	}
	{
	.reg .b32 %temp; 
	mov.b64 	{%temp, %r23}, %fd32;
	}
	add.s32 	%r24, %r23, 1048576;
	mov.b64 	%fd44, {%r22, %r24};
	fma.rn.f64 	%fd45, %fd20, %fd44, %fd43;
	mul.rn.f64 	%fd46, %fd41, %fd20;
	neg.f64 	%fd47, %fd46;
	fma.rn.f64 	%fd48, %fd41, %fd20, %fd47;
	fma.rn.f64 	%fd49, %fd41, %fd32, %fd48;
	fma.rn.f64 	%fd50, %fd45, %fd20, %fd49;
	mul.rn.f64 	%fd51, %fd38, %fd46;
	neg.f64 	%fd52, %fd51;
	fma.rn.f64 	%fd53, %fd38, %fd46, %fd52;
	fma.rn.f64 	%fd54, %fd38, %fd50, %fd53;
	fma.rn.f64 	%fd55, %fd40, %fd46, %fd54;
	add.f64 	%fd56, %fd51, %fd55;
	sub.f64 	%fd57, %fd51, %fd56;
	add.f64 	%fd58, %fd55, %fd57;
	add.f64 	%fd59, %fd20, %fd56;
	sub.f64 	%fd60, %fd20, %fd59;
	add.f64 	%fd61, %fd56, %fd60;
	add.f64 	%fd62, %fd58, %fd61;
	add.f64 	%fd63, %fd32, %fd62;
	add.f64 	%fd64, %fd59, %fd63;
	sub.f64 	%fd65, %fd59, %fd64;
	add.f64 	%fd66, %fd63, %fd65;
	xor.b32  	%r25, %r48, -2147483648;
	mov.b32 	%r26, 1127219200;
	mov.b64 	%fd67, {%r25, %r26};
	mov.b32 	%r27, -2147483648;
	mov.b64 	%fd68, {%r27, %r26};
	sub.f64 	%fd69, %fd67, %fd68;
	fma.rn.f64 	%fd70, %fd69, 0d3FE62E42FEFA39EF, %fd64;
	fma.rn.f64 	%fd71, %fd69, 0dBFE62E42FEFA39EF, %fd70;
	sub.f64 	%fd72, %fd71, %fd64;
	sub.f64 	%fd73, %fd66, %fd72;
	fma.rn.f64 	%fd74, %fd69, 0d3C7ABC9E3B39803F, %fd73;
	add.f64 	%fd75, %fd70, %fd74;
	sub.f64 	%fd76, %fd70, %fd75;
	add.f64 	%fd77, %fd74, %fd76;
	mov.f64 	%fd78, 0d4000000000000000;
	{
	.reg .b32 %temp; 
	mov.b64 	{%temp, %r28}, %fd78;
	}
	{
	.reg .b32 %temp; 
	mov.b64 	{%r29, %temp}, %fd78;
	}
	shl.b32 	%r30, %r28, 1;
	setp.gt.u32 	%p3, %r30, -33554433;
	and.b32  	%r31, %r28, -15728641;
	selp.b32 	%r32, %r31, %r28, %p3;
	mov.b64 	%fd79, {%r29, %r32};
	mul.rn.f64 	%fd80, %fd75, %fd79;
	neg.f64 	%fd81, %fd80;
	fma.rn.f64 	%fd82, %fd75, %fd79, %fd81;
	fma.rn.f64 	%fd83, %fd77, %fd79, %fd82;
	add.f64 	%fd4, %fd80, %fd83;
	sub.f64 	%fd84, %fd80, %fd4;
	add.f64 	%fd5, %fd83, %fd84;
	fma.rn.f64 	%fd85, %fd4, 0d3FF71547652B82FE, 0d4338000000000000;
	{
	.reg .b32 %temp; 
	mov.b64 	{%r13, %temp}, %fd85;
	}
	mov.f64 	%fd86, 0dC338000000000000;
	add.rn.f64 	%fd87, %fd85, %fd86;
	fma.rn.f64 	%fd88, %fd87, 0dBFE62E42FEFA39EF, %fd4;
	fma.rn.f64 	%fd89, %fd87, 0dBC7ABC9E3B39803F, %fd88;
	fma.rn.f64 	%fd90, %fd89, 0d3E5ADE1569CE2BDF, 0d3E928AF3FCA213EA;
	fma.rn.f64 	%fd91, %fd90, %fd89, 0d3EC71DEE62401315;
	fma.rn.f64 	%fd92, %fd91, %fd89, 0d3EFA01997C89EB71;
	fma.rn.f64 	%fd93, %fd92, %fd89, 0d3F2A01A014761F65;
	fma.rn.f64 	%fd94, %fd93, %fd89, 0d3F56C16C1852B7AF;
	fma.rn.f64 	%fd95, %fd94, %fd89, 0d3F81111111122322;
	fma.rn.f64 	%fd96, %fd95, %fd89, 0d3FA55555555502A1;
	fma.rn.f64 	%fd97, %fd96, %fd89, 0d3FC5555555555511;
	fma.rn.f64 	%fd98, %fd97, %fd89, 0d3FE000000000000B;
	fma.rn.f64 	%fd99, %fd98, %fd89, 0d3FF0000000000000;
	fma.rn.f64 	%fd100, %fd99, %fd89, 0d3FF0000000000000;
	{
	.reg .b32 %temp; 
	mov.b64 	{%r14, %temp}, %fd100;
	}
	{
	.reg .b32 %temp; 
	mov.b64 	{%temp, %r15}, %fd100;
	}
	shl.b32 	%r33, %r13, 20;
	add.s32 	%r34, %r33, %r15;
	mov.b64 	%fd108, {%r14, %r34};
	{
	.reg .b32 %temp; 
	mov.b64 	{%temp, %r35}, %fd4;
	}
	mov.b32 	%f2, %r35;
	abs.f32 	%f1, %f2;
	setp.lt.f32 	%p4, %f1, 0f4086232B;
	@%p4 bra 	$L__BB3_7;
	setp.lt.f64 	%p5, %fd4, 0d0000000000000000;
	add.f64 	%fd101, %fd4, 0d7FF0000000000000;
	selp.f64 	%fd108, 0d0000000000000000, %fd101, %p5;
	setp.geu.f32 	%p6, %f1, 0f40874800;
	@%p6 bra 	$L__BB3_7;
	shr.u32 	%r36, %r13, 31;
	add.s32 	%r37, %r13, %r36;
	shr.s32 	%r38, %r37, 1;
	shl.b32 	%r39, %r38, 20;
	add.s32 	%r40, %r15, %r39;
	mov.b64 	%fd102, {%r14, %r40};
	sub.s32 	%r41, %r13, %r38;
	shl.b32 	%r42, %r41, 20;
	add.s32 	%r43, %r42, 1072693248;
	mov.b32 	%r44, 0;
	mov.b64 	%fd103, {%r44, %r43};
	mul.f64 	%fd108, %fd103, %fd102;
$L__BB3_7:
	abs.f64 	%fd104, %fd108;
	setp.eq.f64 	%p7, %fd104, 0d7FF0000000000000;
	fma.rn.f64 	%fd105, %fd108, %fd5, %fd108;
	selp.f64 	%fd106, %fd108, %fd105, %p7;
	st.param.f64 	[func_retval0], %fd106;
	ret;

}


// ===== COMPILED SASS (sm_100) =====

	.target	sm_100

	.elftype	@"ET_EXEC"


//--------------------- .note.nv.tkinfo           --------------------------
	.section	.note.nv.tkinfo,"",@"SHT_NOTE"
	.sectionflags	@"SHF_NOTE_NV_TKINFO"
	.tkinfo
        /*0018*/ 	.word	0x00000002
        /*0030*/ 	.string	""
        /*0030*/ 	.string	"ptxas"
        /*0030*/ 	.string	"Cuda compilation tools, release 13.0, V13.0.88"
        /*0030*/ 	.string	"Build cuda_13.0.r13.0/compiler.36424714_0"
        /*0030*/ 	.string	"-arch sm_100 -m 64 "



//--------------------- .note.nv.cuinfo           --------------------------
	.section	.note.nv.cuinfo,"",@"SHT_NOTE"
	.sectionflags	@"SHF_NOTE_NV_CUINFO"
        /*0018*/ 	.short	0x0002
        /*001a*/ 	.short	0x0064
        /*001c*/ 	.short	0x0082
	.zero		2


//--------------------- .nv.info                  --------------------------
	.section	.nv.info,"",@"SHT_CUDA_INFO"
	.align	4


	//----- nvinfo : EIATTR_REGCOUNT
	.align		4
        /*0000*/ 	.byte	0x04, 0x2f
        /*0002*/ 	.short	(.L_2 - .L_1)
	.align		4
.L_1:
        /*0004*/ 	.word	index@(_Z10build_up_bPfffS_S_ffii)
        /*0008*/ 	.word	0x00000021


	//----- nvinfo : EIATTR_FRAME_SIZE
	.align		4
.L_2:
        /*000c*/ 	.byte	0x04, 0x11
        /*000e*/ 	.short	(.L_4 - .L_3)
	.align		4
.L_3:
        /*0010*/ 	.word	index@($_Z10build_up_bPfffS_S_ffii$__internal_accurate_pow)
        /*0014*/ 	.word	0x00000000


	//----- nvinfo : EIATTR_FRAME_SIZE
	.align		4
.L_4:
        /*0018*/ 	.byte	0x04, 0x11
        /*001a*/ 	.short	(.L_6 - .L_5)
	.align		4
.L_5:
        /*001c*/ 	.word	index@($__internal_1_$__cuda_sm3x_div_rn_noftz_f32_slowpath)
        /*0020*/ 	.word	0x00000000


	//----- nvinfo : EIATTR_FRAME_SIZE
	.align		4
.L_6:
        /*0024*/ 	.byte	0x04, 0x11
        /*0026*/ 	.short	(.L_8 - .L_7)
	.align		4
.L_7:
        /*0028*/ 	.word	index@($__internal_0_$__cuda_sm20_rcp_rn_f32_slowpath)
        /*002c*/ 	.word	0x00000000


	//----- nvinfo : EIATTR_FRAME_SIZE
	.align		4
.L_8:
        /*0030*/ 	.byte	0x04, 0x11
        /*0032*/ 	.short	(.L_10 - .L_9)
	.align		4
.L_9:
        /*0034*/ 	.word	index@(_Z10build_up_bPfffS_S_ffii)
        /*0038*/ 	.word	0x00000000


	//----- nvinfo : EIATTR_REGCOUNT
	.align		4
.L_10:
        /*003c*/ 	.byte	0x04, 0x2f
        /*003e*/ 	.short	(.L_12 - .L_11)
	.align		4
.L_11:
        /*0040*/ 	.word	index@(_Z16pressure_poissonPfS_ffS_iii)
        /*0044*/ 	.word	0x00000018


	//----- nvinfo : EIATTR_FRAME_SIZE
	.align		4
.L_12:
        /*0048*/ 	.byte	0x04, 0x11
        /*004a*/ 	.short	(.L_14 - .L_13)
	.align		4
.L_13:
        /*004c*/ 	.word	index@(_Z16pressure_poissonPfS_ffS_iii)
        /*0050*/ 	.word	0x00000008


	//----- nvinfo : EIATTR_REGCOUNT
	.align		4
.L_14:
        /*0054*/ 	.byte	0x04, 0x2f
        /*0056*/ 	.short	(.L_16 - .L_15)
	.align		4
.L_15:
        /*0058*/ 	.word	index@(_Z3nppPfi)
        /*005c*/ 	.word	0x0000000a


	//----- nvinfo : EIATTR_FRAME_SIZE
	.align		4
.L_16:
        /*0060*/ 	.byte	0x04, 0x11
        /*0062*/ 	.short	(.L_18 - .L_17)
	.align		4
.L_17:
        /*0064*/ 	.word	index@(_Z3nppPfi)
        /*0068*/ 	.word	0x00000000


	//----- nvinfo : EIATTR_MIN_STACK_SIZE
	.align		4
.L_18:
        /*006c*/ 	.byte	0x04, 0x12
        /*006e*/ 	.short	(.L_20 - .L_19)
	.align		4
.L_19:
        /*0070*/ 	.word	index@(_Z3nppPfi)
        /*0074*/ 	.word	0x00000000


	//----- nvinfo : EIATTR_MIN_STACK_SIZE
	.align		4
.L_20:
        /*0078*/ 	.byte	0x04, 0x12
        /*007a*/ 	.short	(.L_22 - .L_21)
	.align		4
.L_21:
        /*007c*/ 	.word	index@(_Z16pressure_poissonPfS_ffS_iii)
        /*0080*/ 	.word	0x00000008


	//----- nvinfo : EIATTR_MIN_STACK_SIZE
	.align		4
.L_22:
        /*0084*/ 	.byte	0x04, 0x12
        /*0086*/ 	.short	(.L_24 - .L_23)
	.align		4
.L_23:
        /*0088*/ 	.word	index@(_Z10build_up_bPfffS_S_ffii)
        /*008c*/ 	.word	0x00000000
.L_24:


//--------------------- .nv.compat                --------------------------
	.section	.nv.compat,"",@"SHT_CUDA_COMPAT_INFO"
	.align	4
        /*0000*/ 	.byte	0x02, 0x09, 0x00, 0x00, 0x02, 0x02, 0x01, 0x00, 0x02, 0x05, 0x05, 0x00, 0x03, 0x07, 0x01, 0x01
        /*0010*/ 	.byte	0x02, 0x03, 0x00, 0x00, 0x02, 0x06, 0x01, 0x00, 0x04, 0x0b, 0x08, 0x00, 0x01, 0x00, 0x00, 0x00
        /*0020*/ 	.byte	0x00, 0x00, 0x00, 0x00


//--------------------- .nv.info._Z3nppPfi        --------------------------
	.section	.nv.info._Z3nppPfi,"",@"SHT_CUDA_INFO"
	.sectionflags	@""
	.align	4


	//----- nvinfo : EIATTR_CUDA_API_VERSION
	.align		4
        /*0000*/ 	.byte	0x04, 0x37
        /*0002*/ 	.short	(.L_26 - .L_25)
.L_25:
        /*0004*/ 	.word	0x00000082


	//----- nvinfo : EIATTR_KPARAM_INFO
	.align		4
.L_26:
        /*0008*/ 	.byte	0x04, 0x17
        /*000a*/ 	.short	(.L_28 - .L_27)
.L_27:
        /*000c*/ 	.word	0x00000000
        /*0010*/ 	.short	0x0001
        /*0012*/ 	.short	0x0008
        /*0014*/ 	.byte	0x00, 0xf0, 0x11, 0x00


	//----- nvinfo : EIATTR_KPARAM_INFO
	.align		4
.L_28:
        /*0018*/ 	.byte	0x04, 0x17
        /*001a*/ 	.short	(.L_30 - .L_29)
.L_29:
        /*001c*/ 	.word	0x00000000
        /*0020*/ 	.short	0x0000
        /*0022*/ 	.short	0x0000
        /*0024*/ 	.byte	0x00, 0xf5, 0x21, 0x00


	//----- nvinfo : EIATTR_SPARSE_MMA_MASK
	.align		4
.L_30:
        /*0028*/ 	.byte	0x03, 0x50
        /*002a*/ 	.short	0x0000


	//----- nvinfo : EIATTR_MAXREG_COUNT
	.align		4
        /*002c*/ 	.byte	0x03, 0x1b
        /*002e*/ 	.short	0x00ff


	//----- nvinfo : EIATTR_MERCURY_ISA_VERSION
	.align		4
        /*0030*/ 	.byte	0x03, 0x5f
        /*0032*/ 	.short	0x0101


	//----- nvinfo : EIATTR_VRC_CTA_INIT_COUNT
	.align		4
        /*0034*/ 	.byte	0x02, 0x4a
	.zero		1
	.zero		1


	//----- nvinfo : EIATTR_EXIT_INSTR_OFFSETS
	.align		4
        /*0038*/ 	.byte	0x04, 0x1c
        /*003a*/ 	.short	(.L_32 - .L_31)


	//   ....[0]....
.L_31:
        /*003c*/ 	.word	0x00000070


	//   ....[1]....
        /*0040*/ 	.word	0x000000d0


	//----- nvinfo : EIATTR_CBANK_PARAM_SIZE
	.align		4
.L_32:
        /*0044*/ 	.byte	0x03, 0x19
        /*0046*/ 	.short	0x000c


	//----- nvinfo : EIATTR_PARAM_CBANK
	.align		4
        /*0048*/ 	.byte	0x04, 0x0a
        /*004a*/ 	.short	(.L_34 - .L_33)
	.align		4
.L_33:
        /*004c*/ 	.word	index@(.nv.constant0._Z3nppPfi)
        /*0050*/ 	.short	0x0380
        /*0052*/ 	.short	0x000c


	//----- nvinfo : EIATTR_SW_WAR
	.align		4
.L_34:
        /*0054*/ 	.byte	0x04, 0x36
        /*0056*/ 	.short	(.L_36 - .L_35)
.L_35:
        /*0058*/ 	.word	0x00000008
.L_36:


//--------------------- .nv.info._Z16pressure_poissonPfS_ffS_iii --------------------------
	.section	.nv.info._Z16pressure_poissonPfS_ffS_iii,"",@"SHT_CUDA_INFO"
	.sectionflags	@""
	.align	4


	//----- nvinfo : EIATTR_CUDA_API_VERSION
	.align		4
        /*0000*/ 	.byte	0x04, 0x37
        /*0002*/ 	.short	(.L_38 - .L_37)
.L_37:
        /*0004*/ 	.word	0x00000082


	//----- nvinfo : EIATTR_KPARAM_INFO
	.align		4
.L_38:
        /*0008*/ 	.byte	0x04, 0x17
        /*000a*/ 	.short	(.L_40 - .L_39)
.L_39:
        /*000c*/ 	.word	0x00000000
        /*0010*/ 	.short	0x0007
        /*0012*/ 	.short	0x0028
        /*0014*/ 	.byte	0x00, 0xf0, 0x11, 0x00


	//----- nvinfo : EIATTR_KPARAM_INFO
	.align		4
.L_40:
        /*0018*/ 	.byte	0x04, 0x17
        /*001a*/ 	.short	(.L_42 - .L_41)
.L_41:
        /*001c*/ 	.word	0x00000000
        /*0020*/ 	.short	0x0006
        /*0022*/ 	.short	0x0024
        /*0024*/ 	.byte	0x00, 0xf0, 0x11, 0x00


	//----- nvinfo : EIATTR_KPARAM_INFO
	.align		4
.L_42:
        /*0028*/ 	.byte	0x04, 0x17
        /*002a*/ 	.short	(.L_44 - .L_43)
.L_43:
        /*002c*/ 	.word	0x00000000
        /*0030*/ 	.short	0x0005
        /*0032*/ 	.short	0x0020
        /*0034*/ 	.byte	0x00, 0xf0, 0x11, 0x00


	//----- nvinfo : EIATTR_KPARAM_INFO
	.align		4
.L_44:
        /*0038*/ 	.byte	0x04, 0x17
        /*003a*/ 	.short	(.L_46 - .L_45)
.L_45:
        /*003c*/ 	.word	0x00000000
        /*0040*/ 	.short	0x0004
        /*0042*/ 	.short	0x0018
        /*0044*/ 	.byte	0x00, 0xf5, 0x21, 0x00


	//----- nvinfo : EIATTR_KPARAM_INFO
	.align		4
.L_46:
        /*0048*/ 	.byte	0x04, 0x17
        /*004a*/ 	.short	(.L_48 - .L_47)
.L_47:
        /*004c*/ 	.word	0x00000000
        /*0050*/ 	.short	0x0003
        /*0052*/ 	.short	0x0014
        /*0054*/ 	.byte	0x00, 0xf0, 0x11, 0x00


	//----- nvinfo : EIATTR_KPARAM_INFO
	.align		4
.L_48:
        /*0058*/ 	.byte	0x04, 0x17
        /*005a*/ 	.short	(.L_50 - .L_49)
.L_49:
        /*005c*/ 	.word	0x00000000
        /*0060*/ 	.short	0x0002
        /*0062*/ 	.short	0x0010
        /*0064*/ 	.byte	0x00, 0xf0, 0x11, 0x00


	//----- nvinfo : EIATTR_KPARAM_INFO
	.align		4
.L_50:
        /*0068*/ 	.byte	0x04, 0x17
        /*006a*/ 	.short	(.L_52 - .L_51)
.L_51:
        /*006c*/ 	.word	0x00000000
        /*0070*/ 	.short	0x0001
        /*0072*/ 	.short	0x0008
        /*0074*/ 	.byte	0x00, 0xf5, 0x21, 0x00


	//----- nvinfo : EIATTR_KPARAM_INFO
	.align		4
.L_52:
        /*0078*/ 	.byte	0x04, 0x17
        /*007a*/ 	.short	(.L_54 - .L_53)
.L_53:
        /*007c*/ 	.word	0x00000000
        /*0080*/ 	.short	0x0000
        /*0082*/ 	.short	0x0000
        /*0084*/ 	.byte	0x00, 0xf5, 0x21, 0x00


	//----- nvinfo : EIATTR_SPARSE_MMA_MASK
	.align		4
.L_54:
        /*0088*/ 	.byte	0x03, 0x50
        /*008a*/ 	.short	0x0000


	//----- nvinfo : EIATTR_MAXREG_COUNT
	.align		4
        /*008c*/ 	.byte	0x03, 0x1b
        /*008e*/ 	.short	0x00ff


	//----- nvinfo : EIATTR_NUM_BARRIERS
	.align		4
        /*0090*/ 	.byte	0x02, 0x4c
        /*0092*/ 	.byte	0x01
	.zero		1


	//----- nvinfo : EIATTR_EXTERNS
	.align		4
        /*0094*/ 	.byte	0x04, 0x0f
        /*0096*/ 	.short	(.L_56 - .L_55)


	//   ....[0]....
	.align		4
.L_55:
        /*0098*/ 	.word	index@(vprintf)


	//----- nvinfo : EIATTR_MERCURY_ISA_VERSION
	.align		4
.L_56:
        /*009c*/ 	.byte	0x03, 0x5f
        /*009e*/ 	.short	0x0101


	//----- nvinfo : EIATTR_VRC_CTA_INIT_COUNT
	.align		4
        /*00a0*/ 	.byte	0x02, 0x4a
	.zero		1
	.zero		1


	//----- nvinfo : EIATTR_SYSCALL_OFFSETS
	.align		4
        /*00a4*/ 	.byte	0x04, 0x46
        /*00a6*/ 	.short	(.L_58 - .L_57)


	//   ....[0]....
.L_57:
        /*00a8*/ 	.word	0x000000f0


	//----- nvinfo : EIATTR_EXIT_INSTR_OFFSETS
	.align		4
.L_58:
        /*00ac*/ 	.byte	0x04, 0x1c
        /*00ae*/ 	.short	(.L_60 - .L_59)


	//   ....[0]....
.L_59:
        /*00b0*/ 	.word	0x00000150


	//   ....[1]....
        /*00b4*/ 	.word	0x00000c30


	//----- nvinfo : EIATTR_CRS_STACK_SIZE
	.align		4
.L_60:
        /*00b8*/ 	.byte	0x04, 0x1e
        /*00ba*/ 	.short	(.L_62 - .L_61)
.L_61:
        /*00bc*/ 	.word	0x00000000


	//----- nvinfo : EIATTR_CBANK_PARAM_SIZE
	.align		4
.L_62:
        /*00c0*/ 	.byte	0x03, 0x19
        /*00c2*/ 	.short	0x002c


	//----- nvinfo : EIATTR_PARAM_CBANK
	.align		4
        /*00c4*/ 	.byte	0x04, 0x0a
        /*00c6*/ 	.short	(.L_64 - .L_63)
	.align		4
.L_63:
        /*00c8*/ 	.word	index@(.nv.constant0._Z16pressure_poissonPfS_ffS_iii)
        /*00cc*/ 	.short	0x0380
        /*00ce*/ 	.short	0x002c


	//----- nvinfo : EIATTR_SW_WAR
	.align		4
.L_64:
        /*00d0*/ 	.byte	0x04, 0x36
        /*00d2*/ 	.short	(.L_66 - .L_65)
.L_65:
        /*00d4*/ 	.word	0x00000008
.L_66:


//--------------------- .nv.info._Z10build_up_bPfffS_S_ffii --------------------------
	.section	.nv.info._Z10build_up_bPfffS_S_ffii,"",@"SHT_CUDA_INFO"
	.sectionflags	@""
	.align	4


	//----- nvinfo : EIATTR_CUDA_API_VERSION
	.align		4
        /*0000*/ 	.byte	0x04, 0x37
        /*0002*/ 	.short	(.L_68 - .L_67)
.L_67:
        /*0004*/ 	.word	0x00000082


	//----- nvinfo : EIATTR_KPARAM_INFO
	.align		4
.L_68:
        /*0008*/ 	.byte	0x04, 0x17
        /*000a*/ 	.short	(.L_70 - .L_69)
.L_69:
        /*000c*/ 	.word	0x00000000
        /*0010*/ 	.short	0x0008
        /*0012*/ 	.short	0x002c
        /*0014*/ 	.byte	0x00, 0xf0, 0x11, 0x00


	//----- nvinfo : EIATTR_KPARAM_INFO
	.align		4
.L_70:
        /*0018*/ 	.byte	0x04, 0x17
        /*001a*/ 	.short	(.L_72 - .L_71)
.L_71:
        /*001c*/ 	.word	0x00000000
        /*0020*/ 	.short	0x0007
        /*0022*/ 	.short	0x0028
        /*0024*/ 	.byte	0x00, 0xf0, 0x11, 0x00


	//----- nvinfo : EIATTR_KPARAM_INFO
	.align		4
.L_72:
        /*0028*/ 	.byte	0x04, 0x17
        /*002a*/ 	.short	(.L_74 - .L_73)
.L_73:
        /*002c*/ 	.word	0x00000000
        /*0030*/ 	.short	0x0006
        /*0032*/ 	.short	0x0024
        /*0034*/ 	.byte	0x00, 0xf0, 0x11, 0x00


	//----- nvinfo : EIATTR_KPARAM_INFO
	.align		4
.L_74:
        /*0038*/ 	.byte	0x04, 0x17
        /*003a*/ 	.short	(.L_76 - .L_75)
.L_75:
        /*003c*/ 	.word	0x00000000
        /*0040*/ 	.short	0x0005
        /*0042*/ 	.short	0x0020
        /*0044*/ 	.byte	0x00, 0xf0, 0x11, 0x00


	//----- nvinfo : EIATTR_KPARAM_INFO
	.align		4
.L_76:
        /*0048*/ 	.byte	0x04, 0x17
        /*004a*/ 	.short	(.L_78 - .L_77)
.L_77:
        /*004c*/ 	.word	0x00000000
        /*0050*/ 	.short	0x0004
        /*0052*/ 	.short	0x0018
        /*0054*/ 	.byte	0x00, 0xf5, 0x21, 0x00


	//----- nvinfo : EIATTR_KPARAM_INFO
	.align		4
.L_78:
        /*0058*/ 	.byte	0x04, 0x17
        /*005a*/ 	.short	(.L_80 - .L_79)
.L_79:
        /*005c*/ 	.word	0x00000000
        /*0060*/ 	.short	0x0003
        /*0062*/ 	.short	0x0010
        /*0064*/ 	.byte	0x00, 0xf5, 0x21, 0x00


	//----- nvinfo : EIATTR_KPARAM_INFO
	.align		4
.L_80:
        /*0068*/ 	.byte	0x04, 0x17
        /*006a*/ 	.short	(.L_82 - .L_81)
.L_81:
        /*006c*/ 	.word	0x00000000
        /*0070*/ 	.short	0x0002
        /*0072*/ 	.short	0x000c
        /*0074*/ 	.byte	0x00, 0xf0, 0x11, 0x00


	//----- nvinfo : EIATTR_KPARAM_INFO
	.align		4
.L_82:
        /*0078*/ 	.byte	0x04, 0x17
        /*007a*/ 	.short	(.L_84 - .L_83)
.L_83:
        /*007c*/ 	.word	0x00000000
        /*0080*/ 	.short	0x0001
        /*0082*/ 	.short	0x0008
        /*0084*/ 	.byte	0x00, 0xf0, 0x11, 0x00


	//----- nvinfo : EIATTR_KPARAM_INFO
	.align		4
.L_84:
        /*0088*/ 	.byte	0x04, 0x17
        /*008a*/ 	.short	(.L_86 - .L_85)
.L_85:
        /*008c*/ 	.word	0x00000000
        /*0090*/ 	.short	0x0000
        /*0092*/ 	.short	0x0000
        /*0094*/ 	.byte	0x00, 0xf5, 0x21, 0x00


	//----- nvinfo : EIATTR_SPARSE_MMA_MASK
	.align		4
.L_86:
        /*0098*/ 	.byte	0x03, 0x50
        /*009a*/ 	.short	0x0000


	//----- nvinfo : EIATTR_MAXREG_COUNT
	.align		4
        /*009c*/ 	.byte	0x03, 0x1b
        /*009e*/ 	.short	0x00ff


	//----- nvinfo : EIATTR_MERCURY_ISA_VERSION
	.align		4
        /*00a0*/ 	.byte	0x03, 0x5f
        /*00a2*/ 	.short	0x0101


	//----- nvinfo : EIATTR_VRC_CTA_INIT_COUNT
	.align		4
        /*00a4*/ 	.byte	0x02, 0x4a
	.zero		1
	.zero		1


	//----- nvinfo : EIATTR_EXIT_INSTR_OFFSETS
	.align		4
        /*00a8*/ 	.byte	0x04, 0x1c
        /*00aa*/ 	.short	(.L_88 - .L_87)


	//   ....[0]....
.L_87:
        /*00ac*/ 	.word	0x00000080


	//   ....[1]....
        /*00b0*/ 	.word	0x00000b90


	//----- nvinfo : EIATTR_CRS_STACK_SIZE
	.align		4
.L_88:
        /*00b4*/ 	.byte	0x04, 0x1e
        /*00b6*/ 	.short	(.L_90 - .L_89)
.L_89:
        /*00b8*/ 	.word	0x00000000


	//----- nvinfo : EIATTR_CBANK_PARAM_SIZE
	.align		4
.L_90:
        /*00bc*/ 	.byte	0x03, 0x19
        /*00be*/ 	.short	0x0030


	//----- nvinfo : EIATTR_PARAM_CBANK
	.align		4
        /*00c0*/ 	.byte	0x04, 0x0a
        /*00c2*/ 	.short	(.L_92 - .L_91)
	.align		4
.L_91:
        /*00c4*/ 	.word	index@(.nv.constant0._Z10build_up_bPfffS_S_ffii)
        /*00c8*/ 	.short	0x0380
        /*00ca*/ 	.short	0x0030


	//----- nvinfo : EIATTR_SW_WAR
	.align		4
.L_92:
        /*00cc*/ 	.byte	0x04, 0x36
        /*00ce*/ 	.short	(.L_94 - .L_93)
.L_93:
        /*00d0*/ 	.word	0x00000008
.L_94:


//--------------------- .nv.callgraph             --------------------------
	.section	.nv.callgraph,"",@"SHT_CUDA_CALLGRAPH"
	.align	4
	.sectionentsize	8
	.align		4
        /*0000*/ 	.word	0x00000000
	.align		4
        /*0004*/ 	.word	0xffffffff
	.align		4
        /*0008*/ 	.word	index@(_Z16pressure_poissonPfS_ffS_iii)
	.align		4
        /*000c*/ 	.word	index@(vprintf)
	.align		4
        /*0010*/ 	.word	0x00000000
	.align		4
        /*0014*/ 	.word	0xfffffffe
	.align		4
        /*0018*/ 	.word	0x00000000
	.align		4
        /*001c*/ 	.word	0xfffffffd
	.align		4
        /*0020*/ 	.word	0x00000000
	.align		4
        /*0024*/ 	.word	0xfffffffc


//--------------------- .nv.constant4             --------------------------
	.section	.nv.constant4,"a",@progbits
	.align	8
	.align		8
.nv.constant4:
        /*0000*/ 	.dword	$str$2
	.align		8
        /*0008*/ 	.dword	vprintf


//--------------------- .text._Z3nppPfi           --------------------------
	.section	.text._Z3nppPfi,"ax",@progbits
	.align	128
        .global         _Z3nppPfi
        .type           _Z3nppPfi,@function
        .size           _Z3nppPfi,(.L_x_44 - _Z3nppPfi)
        .other          _Z3nppPfi,@"STO_CUDA_ENTRY STV_DEFAULT"
_Z3nppPfi:
.text._Z3nppPfi:
[----:B------:R-:W-:Y:S01]  /*0000*/  LDC R1, c[0x0][0x37c] ;  /* 0x0000df00ff017b82 */ /* 0x000fe20000000800 */
[----:B------:R-:W0:Y:S07]  /*0010*/  S2R R0, SR_TID.X ;  /* 0x0000000000007919 */ /* 0x000e2e0000002100 */
[----:B------:R-:W0:Y:S01]  /*0020*/  S2UR UR4, SR_CTAID.X ;  /* 0x00000000000479c3 */ /* 0x000e220000002500 */
[----:B------:R-:W1:Y:S07]  /*0030*/  LDCU UR5, c[0x0][0x388] ;  /* 0x00007100ff0577ac */ /* 0x000e6e0008000800 */
[----:B------:R-:W0:Y:S02]  /*0040*/  LDC R5, c[0x0][0x360] ;  /* 0x0000d800ff057b82 */ /* 0x000e240000000800 */
[----:B0-----:R-:W-:-:S05]  /*0050*/  IMAD R5, R5, UR4, R0 ;  /* 0x0000000405057c24 */ /* 0x001fca000f8e0200 */
[----:B-1----:R-:W-:-:S13]  /*0060*/  ISETP.GT.AND P0, PT, R5, UR5, PT ;  /* 0x0000000505007c0c */ /* 0x002fda000bf04270 */
[----:B------:R-:W-:Y:S05]  /*0070*/  @P0 EXIT ;  /* 0x000000000000094d */ /* 0x000fea0003800000 */
[----:B------:R-:W0:Y:S01]  /*0080*/  LDC.64 R2, c[0x0][0x380] ;  /* 0x0000e000ff027b82 */ /* 0x000e220000000a00 */
[----:B------:R-:W1:Y:S01]  /*0090*/  LDCU.64 UR4, c[0x0][0x358] ;  /* 0x00006b00ff0477ac */ /* 0x000e620008000a00 */
[----:B------:R-:W-:Y:S01]  /*00a0*/  I2FP.F32.S32 R7, R5 ;  /* 0x0000000500077245 */ /* 0x000fe20000201400 */
[----:B0-----:R-:W-:-:S05]  /*00b0*/  IMAD.WIDE R2, R5, 0x4, R2 ;  /* 0x0000000405027825 */ /* 0x001fca00078e0202 */
[----:B-1----:R-:W-:Y:S01]  /*00c0*/  STG.E desc[UR4][R2.64], R7 ;  /* 0x0000000702007986 */ /* 0x002fe2000c101904 */
[----:B------:R-:W-:Y:S05]  /*00d0*/  EXIT ;  /* 0x000000000000794d */ /* 0x000fea0003800000 */
.L_x_0:
[----:B------:R-:W-:-:S00]  /*00e0*/  BRA `(.L_x_0) ;  /* 0xfffffffc00fc7947 */ /* 0x000fc0000383ffff */
[----:B------:R-:W-:-:S00]  /*00f0*/  NOP ;  /* 0x0000000000007918 */ /* 0x000fc00000000000 */
        /* <DEDUP_REMOVED lines=8> */
.L_x_44:


//--------------------- .text._Z16pressure_poissonPfS_ffS_iii --------------------------
	.section	.text._Z16pressure_poissonPfS_ffS_iii,"ax",@progbits
	.align	128
        .global         _Z16pressure_poissonPfS_ffS_iii
        .type           _Z16pressure_poissonPfS_ffS_iii,@function
        .size           _Z16pressure_poissonPfS_ffS_iii,(.L_x_45 - _Z16pressure_poissonPfS_ffS_iii)
        .other          _Z16pressure_poissonPfS_ffS_iii,@"STO_CUDA_ENTRY STV_DEFAULT"
_Z16pressure_poissonPfS_ffS_iii:
.text._Z16pressure_poissonPfS_ffS_iii:
[----:B------:R-:W0:Y:S01]  /*0000*/  LDC R1, c[0x0][0x37c] ;  /* 0x0000df00ff017b82 */ /* 0x000e220000000800 */
[----:B------:R-:W1:Y:S01]  /*0010*/  S2R R16, SR_CTAID.X ;  /* 0x0000000000107919 */ /* 0x000e620000002500 */
[----:B0-----:R-:W-:Y:S01]  /*0020*/  VIADD R1, R1, 0xfffffff8 ;  /* 0xfffffff801017836 */ /* 0x001fe20000000000 */
[----:B------:R-:W-:Y:S01]  /*0030*/  MOV R0, 0x8 ;  /* 0x0000000800007802 */ /* 0x000fe20000000f00 */
[----:B------:R-:W0:Y:S01]  /*0040*/  LDCU UR4, c[0x0][0x2f8] ;  /* 0x00005f00ff0477ac */ /* 0x000e220008000800 */
[----:B------:R-:W1:Y:S03]  /*0050*/  S2R R17, SR_TID.X ;  /* 0x0000000000117919 */ /* 0x000e660000002100 */
[----:B------:R2:W3:Y:S01]  /*0060*/  LDC.64 R2, c[0x4][R0] ;  /* 0x0100000000027b82 */ /* 0x0004e20000000a00 */
[----:B------:R-:W4:Y:S01]  /*0070*/  LDCU.64 UR6, c[0x4][URZ] ;  /* 0x01000000ff0677ac */ /* 0x000f220008000a00 */
[----:B------:R-:W5:Y:S01]  /*0080*/  LDCU UR5, c[0x0][0x2fc] ;  /* 0x00005f80ff0577ac */ /* 0x000f620008000800 */
[----:B0-----:R-:W-:Y:S01]  /*0090*/  IADD3 R6, P0, PT, R1, UR4, RZ ;  /* 0x0000000401067c10 */ /* 0x001fe2000ff1e0ff */
[----:B----4-:R-:W-:-:S02]  /*00a0*/  IMAD.U32 R4, RZ, RZ, UR6 ;  /* 0x00000006ff047e24 */ /* 0x010fc4000f8e00ff */
[----:B------:R-:W-:Y:S02]  /*00b0*/  IMAD.U32 R5, RZ, RZ, UR7 ;  /* 0x00000007ff057e24 */ /* 0x000fe4000f8e00ff */
[----:B-----5:R-:W-:Y:S01]  /*00c0*/  IMAD.X R7, RZ, RZ, UR5, P0 ;  /* 0x00000005ff077e24 */ /* 0x020fe200080e06ff */
[----:B-1----:R2:W-:Y:S07]  /*00d0*/  STL.64 [R1], R16 ;  /* 0x0000001001007387 */ /* 0x0025ee0000100a00 */
[----:B------:R-:W-:-:S07]  /*00e0*/  LEPC R20, `(.L_x_1) ;  /* 0x000000001014794e */ /* 0x000fce0000000000 */
[----:B--23--:R-:W-:Y:S05]  /*00f0*/  CALL.ABS.NOINC R2 ;  /* 0x0000000002007343 */ /* 0x00cfea0003c00000 */
.L_x_1:
[----:B------:R-:W0:Y:S02]  /*0100*/  LDC.64 R2, c[0x0][0x3a0] ;  /* 0x0000e800ff027b82 */ /* 0x000e240000000a00 */
[----:B0-----:R-:W-:Y:S02]  /*0110*/  VIADD R0, R2, 0xfffffffe ;  /* 0xfffffffe02007836 */ /* 0x001fe40000000000 */
[----:B------:R-:W-:-:S03]  /*0120*/  VIADD R5, R3, 0xfffffffe ;  /* 0xfffffffe03057836 */ /* 0x000fc60000000000 */
[----:B------:R-:W-:-:S04]  /*0130*/  ISETP.GE.AND P0, PT, R17, R0, PT ;  /* 0x000000001100720c */ /* 0x000fc80003f06270 */
[----:B------:R-:W-:-:S13]  /*0140*/  ISETP.GE.OR P0, PT, R16, R5, P0 ;  /* 0x000000051000720c */ /* 0x000fda0000706670 */
[----:B------:R-:W-:Y:S05]  /*0150*/  @P0 EXIT ;  /* 0x000000000000094d */ /* 0x000fea0003800000 */
[----:B------:R-:W0:Y:S01]  /*0160*/  LDC.64 R10, c[0x0][0x358] ;  /* 0x0000d600ff0a7b82 */ /* 0x000e220000000a00 */
[----:B------:R-:W-:-:S05]  /*0170*/  IMAD R3, R3, R2, RZ ;  /* 0x0000000203037224 */ /* 0x000fca00078e02ff */
[----:B------:R-:W-:-:S13]  /*0180*/  ISETP.GE.AND P0, PT, R3, 0x1, PT ;  /* 0x000000010300780c */ /* 0x000fda0003f06270 */
[----:B------:R-:W-:Y:S05]  /*0190*/  @!P0 BRA `(.L_x_2) ;  /* 0x0000000800348947 */ /* 0x000fea0003800000 */
[C---:B------:R-:W-:Y:S01]  /*01a0*/  ISETP.GE.U32.AND P1, PT, R3.reuse, 0x10, PT ;  /* 0x000000100300780c */ /* 0x040fe20003f26070 */
[----:B------:R-:W-:Y:S01]  /*01b0*/  IMAD.MOV.U32 R0, RZ, RZ, RZ ;  /* 0x000000ffff007224 */ /* 0x000fe200078e00ff */
[----:B------:R-:W-:-:S04]  /*01c0*/  LOP3.LUT R12, R3, 0xf, RZ, 0xc0, !PT ;  /* 0x0000000f030c7812 */ /* 0x000fc800078ec0ff */
[----:B------:R-:W-:-:S07]  /*01d0*/  ISETP.NE.AND P0, PT, R12, RZ, PT ;  /* 0x000000ff0c00720c */ /* 0x000fce0003f05270 */
[----:B------:R-:W-:Y:S06]  /*01e0*/  @!P1 BRA `(.L_x_3) ;  /* 0x0000000000f09947 */ /* 0x000fec0003800000 */
[----:B------:R-:W1:Y:S01]  /*01f0*/  LDCU.128 UR8, c[0x0][0x380] ;  /* 0x00007000ff0877ac */ /* 0x000e620008000c00 */
[----:B------:R-:W-:Y:S01]  /*0200*/  LOP3.LUT R0, R3, 0x7ffffff0, RZ, 0xc0, !PT ;  /* 0x7ffffff003007812 */ /* 0x000fe200078ec0ff */
[----:B------:R-:W-:Y:S04]  /*0210*/  BSSY.RECONVERGENT B0, `(.L_x_3) ;  /* 0x0000039000007945 */ /* 0x000fe80003800200 */
[----:B------:R-:W-:Y:S01]  /*0220*/  IMAD.MOV R8, RZ, RZ, -R0 ;  /* 0x000000ffff087224 */ /* 0x000fe200078e0a00 */
[----:B-1----:R-:W-:Y:S02]  /*0230*/  UIADD3 UR6, UP0, UPT, UR8, 0x20, URZ ;  /* 0x0000002008067890 */ /* 0x002fe4000ff1e0ff */
[----:B------:R-:W-:Y:S02]  /*0240*/  UIADD3 UR4, UP1, UPT, UR10, 0x20, URZ ;  /* 0x000000200a047890 */ /* 0x000fe4000ff3e0ff */
[----:B------:R-:W-:-:S02]  /*0250*/  UIADD3.X UR7, UPT, UPT, URZ, UR9, URZ, UP0, !UPT ;  /* 0x00000009ff077290 */ /* 0x000fc400087fe4ff */
[----:B------:R-:W-:Y:S01]  /*0260*/  UIADD3.X UR5, UPT, UPT, URZ, UR11, URZ, UP1, !UPT ;  /* 0x0000000bff057290 */ /* 0x000fe20008ffe4ff */
[----:B------:R-:W-:Y:S01]  /*0270*/  MOV R9, UR6 ;  /* 0x0000000600097c02 */ /* 0x000fe20008000f00 */
[----:B------:R-:W-:Y:S02]  /*0280*/  IMAD.U32 R13, RZ, RZ, UR4 ;  /* 0x00000004ff0d7e24 */ /* 0x000fe4000f8e00ff */
[----:B------:R-:W-:Y:S02]  /*0290*/  IMAD.U32 R18, RZ, RZ, UR7 ;  /* 0x00000007ff127e24 */ /* 0x000fe4000f8e00ff */
[----:B------:R-:W-:-:S07]  /*02a0*/  IMAD.U32 R14, RZ, RZ, UR5 ;  /* 0x00000005ff0e7e24 */ /* 0x000fce000f8e00ff */
.L_x_4:
[----:B0-----:R-:W-:Y:S01]  /*02b0*/  R2UR UR4, R10 ;  /* 0x000000000a0472ca */ /* 0x001fe200000e0000 */
[----:B------:R-:W-:Y:S01]  /*02c0*/  IMAD.MOV.U32 R4, RZ, RZ, R9 ;  /* 0x000000ffff047224 */ /* 0x000fe200078e0009 */
[----:B------:R-:W-:Y:S01]  /*02d0*/  R2UR UR5, R11 ;  /* 0x000000000b0572ca */ /* 0x000fe200000e0000 */
[----:B------:R-:W-:-:S12]  /*02e0*/  IMAD.MOV.U32 R5, RZ, RZ, R18 ;  /* 0x000000ffff057224 */ /* 0x000fd800078e0012 */
[----:B--2---:R-:W2:Y:S01]  /*02f0*/  LDG.E R9, desc[UR4][R4.64+-0x20] ;  /* 0xffffe00404097981 */ /* 0x004ea2000c1e1900 */
[----:B------:R-:W-:Y:S01]  /*0300*/  R2UR UR6, R10 ;  /* 0x000000000a0672ca */ /* 0x000fe200000e0000 */
[----:B------:R-:W-:Y:S01]  /*0310*/  IMAD.MOV.U32 R6, RZ, RZ, R13 ;  /* 0x000000ffff067224 */ /* 0x000fe200078e000d */
[----:B------:R-:W-:Y:S02]  /*0320*/  R2UR UR7, R11 ;  /* 0x000000000b0772ca */ /* 0x000fe400000e0000 */
[----:B------:R-:W-:-:S05]  /*0330*/  MOV R7, R14 ;  /* 0x0000000e00077202 */ /* 0x000fca0000000f00 */
[----:B--2---:R0:W-:Y:S06]  /*0340*/  STG.E desc[UR4][R6.64+-0x20], R9 ;  /* 0xffffe00906007986 */ /* 0x0041ec000c101904 */
[----:B------:R-:W2:Y:S04]  /*0350*/  LDG.E R13, desc[UR6][R4.64+-0x1c] ;  /* 0xffffe406040d7981 */ /* 0x000ea8000c1e1900 */
[----:B--2---:R1:W-:Y:S04]  /*0360*/  STG.E desc[UR4][R6.64+-0x1c], R13 ;  /* 0xffffe40d06007986 */ /* 0x0043e8000c101904 */
[----:B------:R-:W2:Y:S04]  /*0370*/  LDG.E R15, desc[UR6][R4.64+-0x18] ;  /* 0xffffe806040f7981 */ /* 0x000ea8000c1e1900 */
[----:B--2---:R2:W-:Y:S04]  /*0380*/  STG.E desc[UR4][R6.64+-0x18], R15 ;  /* 0xffffe80f06007986 */ /* 0x0045e8000c101904 */
[----:B------:R-:W3:Y:S04]  /*0390*/  LDG.E R19, desc[UR6][R4.64+-0x14] ;  /* 0xffffec0604137981 */ /* 0x000ee8000c1e1900 */
[----:B---3--:R3:W-:Y:S04]  /*03a0*/  STG.E desc[UR4][R6.64+-0x14], R19 ;  /* 0xffffec1306007986 */ /* 0x0087e8000c101904 */
[----:B0-----:R-:W4:Y:S04]  /*03b0*/  LDG.E R9, desc[UR6][R4.64+-0x10] ;  /* 0xfffff00604097981 */ /* 0x001f28000c1e1900 */
[----:B----4-:R0:W-:Y:S04]  /*03c0*/  STG.E desc[UR4][R6.64+-0x10], R9 ;  /* 0xfffff00906007986 */ /* 0x0101e8000c101904 */
[----:B-1----:R-:W4:Y:S04]  /*03d0*/  LDG.E R13, desc[UR6][R4.64+-0xc] ;  /* 0xfffff406040d7981 */ /* 0x002f28000c1e1900 */
[----:B----4-:R1:W-:Y:S04]  /*03e0*/  STG.E desc[UR4][R6.64+-0xc], R13 ;  /* 0xfffff40d06007986 */ /* 0x0103e8000c101904 */
[----:B--2---:R-:W2:Y:S04]  /*03f0*/  LDG.E R15, desc[UR6][R4.64+-0x8] ;  /* 0xfffff806040f7981 */ /* 0x004ea8000c1e1900 */
[----:B--2---:R2:W-:Y:S04]  /*0400*/  STG.E desc[UR4][R6.64+-0x8], R15 ;  /* 0xfffff80f06007986 */ /* 0x0045e8000c101904 */
[----:B---3--:R-:W3:Y:S04]  /*0410*/  LDG.E R19, desc[UR6][R4.64+-0x4] ;  /* 0xfffffc0604137981 */ /* 0x008ee8000c1e1900 */
        /* <DEDUP_REMOVED lines=13> */
[----:B--2---:R-:W2:Y:S01]  /*04f0*/  LDG.E R15, desc[UR6][R4.64+0x18] ;  /* 0x00001806040f7981 */ /* 0x004ea2000c1e1900 */
[----:B------:R-:W-:-:S05]  /*0500*/  VIADD R8, R8, 0x10 ;  /* 0x0000001008087836 */ /* 0x000fca0000000000 */
[----:B------:R-:W-:Y:S01]  /*0510*/  ISETP.NE.AND P1, PT, R8, RZ, PT ;  /* 0x000000ff0800720c */ /* 0x000fe20003f25270 */
[----:B--2---:R2:W-:Y:S04]  /*0520*/  STG.E desc[UR4][R6.64+0x18], R15 ;  /* 0x0000180f06007986 */ /* 0x0045e8000c101904 */
[----:B---3--:R-:W3:Y:S01]  /*0530*/  LDG.E R19, desc[UR6][R4.64+0x1c] ;  /* 0x00001c0604137981 */ /* 0x008ee2000c1e1900 */
[----:B0-----:R-:W-:Y:S02]  /*0540*/  IADD3 R9, P2, PT, R4, 0x40, RZ ;  /* 0x0000004004097810 */ /* 0x001fe40007f5e0ff */
[----:B-1----:R-:W-:-:S03]  /*0550*/  IADD3 R13, P3, PT, R6, 0x40, RZ ;  /* 0x00000040060d7810 */ /* 0x002fc60007f7e0ff */
[----:B------:R-:W-:Y:S02]  /*0560*/  IMAD.X R18, RZ, RZ, R5, P2 ;  /* 0x000000ffff127224 */ /* 0x000fe400010e0605 */
[----:B------:R-:W-:Y:S01]  /*0570*/  IMAD.X R14, RZ, RZ, R7, P3 ;  /* 0x000000ffff0e7224 */ /* 0x000fe200018e0607 */
[----:B---3--:R2:W-:Y:S01]  /*0580*/  STG.E desc[UR4][R6.64+0x1c], R19 ;  /* 0x00001c1306007986 */ /* 0x0085e2000c101904 */
[----:B------:R-:W-:Y:S06]  /*0590*/  @P1 BRA `(.L_x_4) ;  /* 0xfffffffc00441947 */ /* 0x000fec000383ffff */
[----:B------:R-:W-:Y:S05]  /*05a0*/  BSYNC.RECONVERGENT B0 ;  /* 0x0000000000007941 */ /* 0x000fea0003800200 */
.L_x_3:
[----:B------:R-:W-:Y:S05]  /*05b0*/  @!P0 BRA `(.L_x_2) ;  /* 0x00000004002c8947 */ /* 0x000fea0003800000 */
[----:B------:R-:W-:Y:S02]  /*05c0*/  ISETP.GE.U32.AND P0, PT, R12, 0x8, PT ;  /* 0x000000080c00780c */ /* 0x000fe40003f06070 */
[----:B------:R-:W-:-:S04]  /*05d0*/  LOP3.LUT R8, R3, 0x7, RZ, 0xc0, !PT ;  /* 0x0000000703087812 */ /* 0x000fc800078ec0ff */
[----:B------:R-:W-:-:S07]  /*05e0*/  ISETP.NE.AND P1, PT, R8, RZ, PT ;  /* 0x000000ff0800720c */ /* 0x000fce0003f25270 */
[----:B------:R-:W-:Y:S06]  /*05f0*/  @!P0 BRA `(.L_x_5) ;  /* 0x0000000000648947 */ /* 0x000fec0003800000 */
[----:B------:R-:W1:Y:S01]  /*0600*/  LDC.64 R4, c[0x0][0x380] ;  /* 0x0000e000ff047b82 */ /* 0x000e620000000a00 */
[----:B0-----:R-:W-:Y:S02]  /*0610*/  R2UR UR4, R10 ;  /* 0x000000000a0472ca */ /* 0x001fe400000e0000 */
[----:B------:R-:W-:-:S05]  /*0620*/  R2UR UR5, R11 ;  /* 0x000000000b0572ca */ /* 0x000fca00000e0000 */
[----:B--2---:R-:W0:Y:S01]  /*0630*/  LDC.64 R6, c[0x0][0x388] ;  /* 0x0000e200ff067b82 */ /* 0x004e220000000a00 */
[----:B-1----:R-:W-:-:S07]  /*0640*/  IMAD.WIDE.U32 R4, R0, 0x4, R4 ;  /* 0x0000000400047825 */ /* 0x002fce00078e0004 */
[----:B------:R-:W2:Y:S01]  /*0650*/  LDG.E R9, desc[UR4][R4.64] ;  /* 0x0000000404097981 */ /* 0x000ea2000c1e1900 */
[----:B------:R-:W-:Y:S02]  /*0660*/  R2UR UR6, R10 ;  /* 0x000000000a0672ca */ /* 0x000fe400000e0000 */
[----:B------:R-:W-:Y:S01]  /*0670*/  R2UR UR7, R11 ;  /* 0x000000000b0772ca */ /* 0x000fe200000e0000 */
[----:B0-----:R-:W-:-:S05]  /*0680*/  IMAD.WIDE.U32 R6, R0, 0x4, R6 ;  /* 0x0000000400067825 */ /* 0x001fca00078e0006 */
[----:B--2---:R0:W-:Y:S07]  /*0690*/  STG.E desc[UR4][R6.64], R9 ;  /* 0x0000000906007986 */ /* 0x0041ee000c101904 */
        /* <DEDUP_REMOVED lines=8> */
[----:B-1----:R-:W5:Y:S04]  /*0720*/  LDG.E R13, desc[UR6][R4.64+0x14] ;  /* 0x00001406040d7981 */ /* 0x002f68000c1e1900 */
[----:B-----5:R4:W-:Y:S04]  /*0730*/  STG.E desc[UR4][R6.64+0x14], R13 ;  /* 0x0000140d06007986 */ /* 0x0209e8000c101904 */
[----:B--2---:R-:W2:Y:S04]  /*0740*/  LDG.E R15, desc[UR6][R4.64+0x18] ;  /* 0x00001806040f7981 */ /* 0x004ea8000c1e1900 */
[----:B--2---:R4:W-:Y:S04]  /*0750*/  STG.E desc[UR4][R6.64+0x18], R15 ;  /* 0x0000180f06007986 */ /* 0x0049e8000c101904 */
[----:B---3--:R-:W2:Y:S01]  /*0760*/  LDG.E R19, desc[UR6][R4.64+0x1c] ;  /* 0x00001c0604137981 */ /* 0x008ea2000c1e1900 */
[----:B------:R-:W-:-:S03]  /*0770*/  VIADD R0, R0, 0x8 ;  /* 0x0000000800007836 */ /* 0x000fc60000000000 */
[----:B--2---:R4:W-:Y:S04]  /*0780*/  STG.E desc[UR4][R6.64+0x1c], R19 ;  /* 0x00001c1306007986 */ /* 0x0049e8000c101904 */
.L_x_5:
        /* <DEDUP_REMOVED lines=8> */
[----:B--2-4-:R-:W0:Y:S01]  /*0810*/  LDC.64 R6, c[0x0][0x388] ;  /* 0x0000e200ff067b82 */ /* 0x014e220000000a00 */
        /* <DEDUP_REMOVED lines=10> */
[----:B------:R-:W2:Y:S01]  /*08c0*/  LDG.E R19, desc[UR6][R4.64+0xc] ;  /* 0x00000c0604137981 */ /* 0x000ea2000c1e1900 */
[----:B------:R-:W-:-:S03]  /*08d0*/  VIADD R0, R0, 0x4 ;  /* 0x0000000400007836 */ /* 0x000fc60000000000 */
[----:B--2---:R1:W-:Y:S04]  /*08e0*/  STG.E desc[UR4][R6.64+0xc], R19 ;  /* 0x00000c1306007986 */ /* 0x0043e8000c101904 */
.L_x_6:
[----:B------:R-:W-:Y:S05]  /*08f0*/  @!P1 BRA `(.L_x_2) ;  /* 0x00000000005c9947 */ /* 0x000fea0003800000 */
[----:B------:R-:W3:Y:S01]  /*0900*/  LDC.64 R4, c[0x0][0x388] ;  /* 0x0000e200ff047b82 */ /* 0x000ee20000000a00 */
[----:B------:R-:W-:-:S07]  /*0910*/  IMAD.MOV R3, RZ, RZ, -R3 ;  /* 0x000000ffff037224 */ /* 0x000fce00078e0a03 */
[----:B-12-4-:R-:W1:Y:S01]  /*0920*/  LDC.64 R6, c[0x0][0x380] ;  /* 0x0000e000ff067b82 */ /* 0x016e620000000a00 */
[----:B---3--:R-:W-:-:S05]  /*0930*/  IMAD.WIDE.U32 R4, R0, 0x4, R4 ;  /* 0x0000000400047825 */ /* 0x008fca00078e0004 */
[----:B------:R-:W-:Y:S01]  /*0940*/  MOV R13, R5 ;  /* 0x00000005000d7202 */ /* 0x000fe20000000f00 */
[----:B-1----:R-:W-:-:S04]  /*0950*/  IMAD.WIDE.U32 R6, R0, 0x4, R6 ;  /* 0x0000000400067825 */ /* 0x002fc800078e0006 */
[----:B------:R-:W-:Y:S02]  /*0960*/  IMAD.MOV.U32 R0, RZ, RZ, R4 ;  /* 0x000000ffff007224 */ /* 0x000fe400078e0004 */
[----:B------:R-:W-:-:S07]  /*0970*/  IMAD.MOV.U32 R9, RZ, RZ, R7 ;  /* 0x000000ffff097224 */ /* 0x000fce00078e0007 */
.L_x_7:
[----:B0-----:R-:W-:Y:S01]  /*0980*/  R2UR UR4, R10 ;  /* 0x000000000a0472ca */ /* 0x001fe200000e0000 */
[----:B---3--:R-:W-:Y:S01]  /*0990*/  IMAD.MOV.U32 R4, RZ, RZ, R6 ;  /* 0x000000ffff047224 */ /* 0x008fe200078e0006 */
[----:B------:R-:W-:Y:S01]  /*09a0*/  R2UR UR5, R11 ;  /* 0x000000000b0572ca */ /* 0x000fe200000e0000 */
[----:B------:R-:W-:-:S12]  /*09b0*/  IMAD.MOV.U32 R5, RZ, RZ, R9 ;  /* 0x000000ffff057224 */ /* 0x000fd800078e0009 */
[----:B------:R0:W2:Y:S01]  /*09c0*/  LDG.E R7, desc[UR4][R4.64] ;  /* 0x0000000404077981 */ /* 0x0000a2000c1e1900 */
[----:B------:R-:W-:Y:S02]  /*09d0*/  IADD3 R3, PT, PT, R3, 0x1, RZ ;  /* 0x0000000103037810 */ /* 0x000fe40007ffe0ff */
[----:B------:R-:W-:Y:S02]  /*09e0*/  IADD3 R6, P2, PT, R6, 0x4, RZ ;  /* 0x0000000406067810 */ /* 0x000fe40007f5e0ff */
[----:B------:R-:W-:-:S03]  /*09f0*/  ISETP.NE.AND P0, PT, R3, RZ, PT ;  /* 0x000000ff0300720c */ /* 0x000fc60003f05270 */
[----:B------:R-:W-:Y:S02]  /*0a00*/  IMAD.X R9, RZ, RZ, R9, P2 ;  /* 0x000000ffff097224 */ /* 0x000fe400010e0609 */
[----:B0-----:R-:W-:Y:S01]  /*0a10*/  IMAD.MOV.U32 R4, RZ, RZ, R0 ;  /* 0x000000ffff047224 */ /* 0x001fe200078e0000 */
[----:B------:R-:W-:Y:S01]  /*0a20*/  IADD3 R0, P1, PT, R0, 0x4, RZ ;  /* 0x0000000400007810 */ /* 0x000fe20007f3e0ff */
[----:B------:R-:W-:-:S04]  /*0a30*/  IMAD.MOV.U32 R5, RZ, RZ, R13 ;  /* 0x000000ffff057224 */ /* 0x000fc800078e000d */
[----:B------:R-:W-:Y:S01]  /*0a40*/  IMAD.X R13, RZ, RZ, R13, P1 ;  /* 0x000000ffff0d7224 */ /* 0x000fe200008e060d */
[----:B--2---:R3:W-:Y:S01]  /*0a50*/  STG.E desc[UR4][R4.64], R7 ;  /* 0x0000000704007986 */ /* 0x0047e2000c101904 */
[----:B------:R-:W-:Y:S06]  /*0a60*/  @P0 BRA `(.L_x_7) ;  /* 0xfffffffc00c40947 */ /* 0x000fec000383ffff */
.L_x_2:
[----:B-1--4-:R-:W1:Y:S01]  /*0a70*/  LDC.64 R8, c[0x0][0x388] ;  /* 0x0000e200ff087b82 */ /* 0x012e620000000a00 */
[----:B------:R-:W-:Y:S05]  /*0a80*/  WARPSYNC.ALL ;  /* 0x0000000000007948 */ /* 0x000fea0003800000 */
[----:B------:R-:W-:Y:S01]  /*0a90*/  VIADD R17, R17, 0x1 ;  /* 0x0000000111117836 */ /* 0x000fe20000000000 */
[----:B0-----:R-:W-:Y:S01]  /*0aa0*/  R2UR UR4, R10 ;  /* 0x000000000a0472ca */ /* 0x001fe200000e0000 */
[----:B--23--:R-:W0:Y:S01]  /*0ab0*/  LDC.64 R6, c[0x0][0x398] ;  /* 0x0000e600ff067b82 */ /* 0x00ce220000000a00 */
[----:B------:R-:W-:Y:S01]  /*0ac0*/  VIADD R3, R16, 0x2 ;  /* 0x0000000210037836 */ /* 0x000fe20000000000 */
[----:B------:R-:W-:-:S02]  /*0ad0*/  R2UR UR5, R11 ;  /* 0x000000000b0572ca */ /* 0x000fc400000e0000 */
[----:B------:R-:W-:Y:S01]  /*0ae0*/  R2UR UR6, R10 ;  /* 0x000000000a0672ca */ /* 0x000fe200000e0000 */
[-CC-:B------:R-:W-:Y:S01]  /*0af0*/  IMAD R3, R3, R2.reuse, R17.reuse ;  /* 0x0000000203037224 */ /* 0x180fe200078e0211 */
[C---:B------:R-:W-:Y:S01]  /*0b00*/  R2UR UR7, R11.reuse ;  /* 0x000000000b0772ca */ /* 0x040fe200000e0000 */
[----:B------:R-:W-:Y:S01]  /*0b10*/  IMAD R17, R16, R2, R17 ;  /* 0x0000000210117224 */ /* 0x000fe200078e0211 */
[----:B------:R-:W-:Y:S02]  /*0b20*/  R2UR UR8, R10 ;  /* 0x000000000a0872ca */ /* 0x000fe400000e0000 */
[----:B------:R-:W-:Y:S01]  /*0b30*/  R2UR UR9, R11 ;  /* 0x000000000b0972ca */ /* 0x000fe200000e0000 */
[----:B------:R-:W-:Y:S02]  /*0b40*/  IMAD.IADD R13, R17, 0x1, R2 ;  /* 0x00000001110d7824 */ /* 0x000fe400078e0202 */
[--C-:B-1----:R-:W-:Y:S01]  /*0b50*/  IMAD.WIDE R4, R3, 0x4, R8.reuse ;  /* 0x0000000403047825 */ /* 0x102fe200078e0208 */
[----:B------:R-:W-:Y:S03]  /*0b60*/  BAR.SYNC.DEFER_BLOCKING 0x0 ;  /* 0x0000000000007b1d */ /* 0x000fe60000010000 */
[----:B------:R-:W-:-:S05]  /*0b70*/  IMAD.WIDE R2, R17, 0x4, R8 ;  /* 0x0000000411027825 */ /* 0x000fca00078e0208 */
[----:B------:R-:W1:Y:S01]  /*0b80*/  LDC.64 R8, c[0x0][0x380] ;  /* 0x0000e000ff087b82 */ /* 0x000e620000000a00 */
[C---:B0-----:R-:W-:Y:S01]  /*0b90*/  IMAD.WIDE R6, R13.reuse, 0x4, R6 ;  /* 0x000000040d067825 */ /* 0x041fe200078e0206 */
[----:B------:R-:W2:Y:S04]  /*0ba0*/  LDG.E R4, desc[UR4][R4.64] ;  /* 0x0000000404047981 */ /* 0x000ea8000c1e1900 */
[----:B------:R-:W2:Y:S04]  /*0bb0*/  LDG.E R3, desc[UR6][R2.64] ;  /* 0x0000000602037981 */ /* 0x000ea8000c1e1900 */
[----:B------:R-:W3:Y:S01]  /*0bc0*/  LDG.E R7, desc[UR8][R6.64] ;  /* 0x0000000806077981 */ /* 0x000ee2000c1e1900 */
[----:B------:R-:W-:Y:S01]  /*0bd0*/  R2UR UR4, R10 ;  /* 0x000000000a0472ca */ /* 0x000fe200000e0000 */
[----:B-1----:R-:W-:Y:S01]  /*0be0*/  IMAD.WIDE R8, R13, 0x4, R8 ;  /* 0x000000040d087825 */ /* 0x002fe200078e0208 */
[----:B------:R-:W-:-:S03]  /*0bf0*/  R2UR UR5, R11 ;  /* 0x000000000b0572ca */ /* 0x000fc600000e0000 */
[----:B--2---:R-:W-:-:S04]  /*0c00*/  FADD R0, R4, R3 ;  /* 0x0000000304007221 */ /* 0x004fc80000000000 */
[----:B---3--:R-:W-:-:S06]  /*0c10*/  FADD R11, R0, -R7 ;  /* 0x80000007000b7221 */ /* 0x008fcc0000000000 */
[----:B------:R-:W-:Y:S01]  /*0c20*/  STG.E desc[UR4][R8.64], R11 ;  /* 0x0000000b08007986 */ /* 0x000fe2000c101904 */
[----:B------:R-:W-:Y:S05]  /*0c30*/  EXIT ;  /* 0x000000000000794d */ /* 0x000fea0003800000 */
.L_x_8:
        /* <DEDUP_REMOVED lines=12> */
.L_x_45:


//--------------------- .text._Z10build_up_bPfffS_S_ffii --------------------------
	.section	.text._Z10build_up_bPfffS_S_ffii,"ax",@progbits
	.align	128
        .global         _Z10build_up_bPfffS_S_ffii
        .type           _Z10build_up_bPfffS_S_ffii,@function
        .size           _Z10build_up_bPfffS_S_ffii,(.L_x_43 - _Z10build_up_bPfffS_S_ffii)
        .other          _Z10build_up_bPfffS_S_ffii,@"STO_CUDA_ENTRY STV_DEFAULT"
_Z10build_up_bPfffS_S_ffii:
.text._Z10build_up_bPfffS_S_ffii:
[----:B------:R-:W-:Y:S01]  /*0000*/  LDC R1, c[0x0][0x37c] ;  /* 0x0000df00ff017b82 */ /* 0x000fe20000000800 */
[----:B------:R-:W0:Y:S07]  /*0010*/  S2R R5, SR_TID.X ;  /* 0x0000000000057919 */ /* 0x000e2e0000002100 */
[----:B------:R-:W1:Y:S08]  /*0020*/  LDC.64 R2, c[0x0][0x3a8] ;  /* 0x0000ea00ff027b82 */ /* 0x000e700000000a00 */
[----:B------:R-:W2:Y:S01]  /*0030*/  S2UR UR4, SR_CTAID.X ;  /* 0x00000000000479c3 */ /* 0x000ea20000002500 */
[----:B-1----:R-:W-:-:S02]  /*0040*/  VIADD R2, R2, 0xfffffffe ;  /* 0xfffffffe02027836 */ /* 0x002fc40000000000 */
[----:B------:R-:W-:-:S03]  /*0050*/  VIADD R0, R3, 0xfffffffe ;  /* 0xfffffffe03007836 */ /* 0x000fc60000000000 */
[----:B0-----:R-:W-:-:S04]  /*0060*/  ISETP.GE.AND P0, PT, R5, R2, PT ;  /* 0x000000020500720c */ /* 0x001fc80003f06270 */
[----:B--2---:R-:W-:-:S13]  /*0070*/  ISETP.LE.OR P0, PT, R0, UR4, P0 ;  /* 0x0000000400007c0c */ /* 0x004fda0008703670 */
[----:B------:R-:W-:Y:S05]  /*0080*/  @P0 EXIT ;  /* 0x000000000000094d */ /* 0x000fea0003800000 */
[----:B------:R-:W0:Y:S01]  /*0090*/  LDC R7, c[0x0][0x38c] ;  /* 0x0000e300ff077b82 */ /* 0x000e220000000800 */
[----:B------:R-:W1:Y:S01]  /*00a0*/  LDCU UR5, c[0x0][0x360] ;  /* 0x00006c00ff0577ac */ /* 0x000e620008000800 */
[----:B------:R-:W2:Y:S01]  /*00b0*/  LDCU.64 UR6, c[0x0][0x358] ;  /* 0x00006b00ff0677ac */ /* 0x000ea20008000a00 */
[----:B0-----:R-:W-:-:S05]  /*00c0*/  VIADD R0, R7, 0x1800000 ;  /* 0x0180000007007836 */ /* 0x001fca0000000000 */
[----:B------:R-:W-:-:S04]  /*00d0*/  LOP3.LUT R0, R0, 0x7f800000, RZ, 0xc0, !PT ;  /* 0x7f80000000007812 */ /* 0x000fc800078ec0ff */
[----:B------:R-:W-:-:S13]  /*00e0*/  ISETP.GT.U32.AND P0, PT, R0, 0x1ffffff, PT ;  /* 0x01ffffff0000780c */ /* 0x000fda0003f04070 */
[----:B-12---:R-:W-:Y:S05]  /*00f0*/  @P0 BRA `(.L_x_9) ;  /* 0x00000000000c0947 */ /* 0x006fea0003800000 */
[----:B------:R-:W-:-:S07]  /*0100*/  MOV R10, 0x120 ;  /* 0x00000120000a7802 */ /* 0x000fce0000000f00 */
[----:B------:R-:W-:Y:S05]  /*0110*/  CALL.REL.NOINC `($__internal_0_$__cuda_sm20_rcp_rn_f32_slowpath) ;  /* 0x0000000800a07944 */ /* 0x000fea0003c00000 */
[----:B------:R-:W-:Y:S05]  /*0120*/  BRA `(.L_x_10) ;  /* 0x0000000000107947 */ /* 0x000fea0003800000 */
.L_x_9:
[----:B------:R-:W0:Y:S02]  /*0130*/  MUFU.RCP R28, R7 ;  /* 0x00000007001c7308 */ /* 0x000e240000001000 */
[----:B0-----:R-:W-:-:S04]  /*0140*/  FFMA R0, R28, R7, -1 ;  /* 0xbf8000001c007423 */ /* 0x001fc80000000007 */
[----:B------:R-:W-:-:S04]  /*0150*/  FADD.FTZ R3, -R0, -RZ ;  /* 0x800000ff00037221 */ /* 0x000fc80000010100 */
[----:B------:R-:W-:-:S07]  /*0160*/  FFMA R28, R28, R3, R28 ;  /* 0x000000031c1c7223 */ /* 0x000fce000000001c */
.L_x_10:
[----:B------:R-:W0:Y:S01]  /*0170*/  LDC.64 R6, c[0x0][0x390] ;  /* 0x0000e400ff067b82 */ /* 0x000e220000000a00 */
[----:B------:R-:W-:-:S06]  /*0180*/  UIMAD UR4, UR4, UR5, UR5 ;  /* 0x00000005040472a4 */ /* 0x000fcc000f8e0205 */
[----:B------:R-:W-:Y:S01]  /*0190*/  VIADD R2, R5, UR4 ;  /* 0x0000000405027c36 */ /* 0x000fe20008000000 */
[----:B------:R-:W1:Y:S03]  /*01a0*/  LDC R3, c[0x0][0x3a0] ;  /* 0x0000e800ff037b82 */ /* 0x000e660000000800 */
[----:B0-----:R-:W-:-:S05]  /*01b0*/  IMAD.WIDE.U32 R6, R2, 0x4, R6 ;  /* 0x0000000402067825 */ /* 0x001fca00078e0006 */
[----:B------:R-:W2:Y:S04]  /*01c0*/  LDG.E R0, desc[UR6][R6.64+0x8] ;  /* 0x0000080606007981 */ /* 0x000ea8000c1e1900 */
[----:B------:R-:W2:Y:S01]  /*01d0*/  LDG.E R9, desc[UR6][R6.64] ;  /* 0x0000000606097981 */ /* 0x000ea2000c1e1900 */
[----:B-1----:R-:W-:Y:S01]  /*01e0*/  FADD R3, R3, R3 ;  /* 0x0000000303037221 */ /* 0x002fe20000000000 */
[----:B------:R-:W-:Y:S03]  /*01f0*/  BSSY.RECONVERGENT B0, `(.L_x_11) ;  /* 0x000000e000007945 */ /* 0x000fe60003800200 */
[----:B------:R-:W0:Y:S02]  /*0200*/  MUFU.RCP R4, R3 ;  /* 0x0000000300047308 */ /* 0x000e240000001000 */
[----:B0-----:R-:W-:-:S04]  /*0210*/  FFMA R11, -R3, R4, 1 ;  /* 0x3f800000030b7423 */ /* 0x001fc80000000104 */
[----:B------:R-:W-:Y:S01]  /*0220*/  FFMA R11, R4, R11, R4 ;  /* 0x0000000b040b7223 */ /* 0x000fe20000000004 */
[----:B--2---:R-:W-:-:S04]  /*0230*/  FADD R0, R0, -R9 ;  /* 0x8000000900007221 */ /* 0x004fc80000000000 */
[----:B------:R-:W0:Y:S01]  /*0240*/  FCHK P0, R0, R3 ;  /* 0x0000000300007302 */ /* 0x000e220000000000 */
[----:B------:R-:W-:-:S04]  /*0250*/  FFMA R4, R0, R11, RZ ;  /* 0x0000000b00047223 */ /* 0x000fc800000000ff */
[----:B------:R-:W-:-:S04]  /*0260*/  FFMA R8, -R3, R4, R0 ;  /* 0x0000000403087223 */ /* 0x000fc80000000100 */
[----:B------:R-:W-:Y:S01]  /*0270*/  FFMA R4, R11, R8, R4 ;  /* 0x000000080b047223 */ /* 0x000fe20000000004 */
[----:B0-----:R-:W-:Y:S06]  /*0280*/  @!P0 BRA `(.L_x_12) ;  /* 0x0000000000108947 */ /* 0x001fec0003800000 */
[----:B------:R-:W-:Y:S01]  /*0290*/  IMAD.MOV.U32 R9, RZ, RZ, R3 ;  /* 0x000000ffff097224 */ /* 0x000fe200078e0003 */
[----:B------:R-:W-:-:S07]  /*02a0*/  MOV R10, 0x2c0 ;  /* 0x000002c0000a7802 */ /* 0x000fce0000000f00 */
[----:B------:R-:W-:Y:S05]  /*02b0*/  CALL.REL.NOINC `($__internal_1_$__cuda_sm3x_div_rn_noftz_f32_slowpath) ;  /* 0x0000000c000c7944 */ /* 0x000fea0003c00000 */
[----:B------:R-:W-:-:S07]  /*02c0*/  IMAD.MOV.U32 R4, RZ, RZ, R0 ;  /* 0x000000ffff047224 */ /* 0x000fce00078e0000 */
.L_x_12:
[----:B------:R-:W-:Y:S05]  /*02d0*/  BSYNC.RECONVERGENT B0 ;  /* 0x0000000000007941 */ /* 0x000fea0003800200 */
.L_x_11:
[----:B------:R-:W-:Y:S01]  /*02e0*/  UIADD3 UR4, UPT, UPT, UR4, UR5, URZ ;  /* 0x0000000504047290 */ /* 0x000fe2000fffe0ff */
[----:B------:R-:W0:Y:S03]  /*02f0*/  LDCU.64 UR8, c[0x0][0x398] ;  /* 0x00007300ff0877ac */ /* 0x000e260008000a00 */
[----:B------:R-:W-:Y:S02]  /*0300*/  UIMAD UR5, UR5, -0x2, UR4 ;  /* 0xfffffffe050578a4 */ /* 0x000fe4000f8e0204 */
[----:B------:R-:W-:-:S04]  /*0310*/  IADD3 R7, P0, PT, R5, UR4, RZ ;  /* 0x0000000405077c10 */ /* 0x000fc8000ff1e0ff */
[----:B------:R-:W-:Y:S01]  /*0320*/  IADD3 R8, P1, PT, R5, UR5, RZ ;  /* 0x0000000505087c10 */ /* 0x000fe2000ff3e0ff */
[----:B------:R-:W-:Y:S02]  /*0330*/  IMAD.X R0, RZ, RZ, RZ, P0 ;  /* 0x000000ffff007224 */ /* 0x000fe400000e06ff */
[C---:B------:R-:W-:Y:S02]  /*0340*/  IMAD.SHL.U32 R5, R7.reuse, 0x4, RZ ;  /* 0x0000000407057824 */ /* 0x040fe400078e00ff */
[----:B------:R-:W-:Y:S01]  /*0350*/  IMAD.X R9, RZ, RZ, RZ, P1 ;  /* 0x000000ffff097224 */ /* 0x000fe200008e06ff */
[----:B------:R-:W-:Y:S01]  /*0360*/  SHF.L.U64.HI R7, R7, 0x2, R0 ;  /* 0x0000000207077819 */ /* 0x000fe20000010200 */
[C---:B------:R-:W-:Y:S01]  /*0370*/  IMAD.SHL.U32 R6, R8.reuse, 0x4, RZ ;  /* 0x0000000408067824 */ /* 0x040fe200078e00ff */
[----:B0-----:R-:W-:Y:S02]  /*0380*/  IADD3 R10, P0, PT, R5, UR8, RZ ;  /* 0x00000008050a7c10 */ /* 0x001fe4000ff1e0ff */
[----:B------:R-:W-:-:S02]  /*0390*/  SHF.L.U64.HI R8, R8, 0x2, R9 ;  /* 0x0000000208087819 */ /* 0x000fc40000010209 */
[----:B------:R-:W-:Y:S01]  /*03a0*/  IADD3 R12, P1, PT, R6, UR8, RZ ;  /* 0x00000008060c7c10 */ /* 0x000fe2000ff3e0ff */
[----:B------:R-:W0:Y:S01]  /*03b0*/  LDC R9, c[0x0][0x3a4] ;  /* 0x0000e900ff097b82 */ /* 0x000e220000000800 */
[----:B------:R-:W-:Y:S02]  /*03c0*/  IADD3.X R11, PT, PT, R7, UR9, RZ, P0, !PT ;  /* 0x00000009070b7c10 */ /* 0x000fe400087fe4ff */
[----:B------:R-:W-:-:S03]  /*03d0*/  IADD3.X R13, PT, PT, R8, UR9, RZ, P1, !PT ;  /* 0x00000009080d7c10 */ /* 0x000fc60008ffe4ff */
[----:B------:R-:W2:Y:S04]  /*03e0*/  LDG.E R0, desc[UR6][R10.64+0x4] ;  /* 0x000004060a007981 */ /* 0x000ea8000c1e1900 */
[----:B------:R-:W2:Y:S01]  /*03f0*/  LDG.E R13, desc[UR6][R12.64+0x4] ;  /* 0x000004060c0d7981 */ /* 0x000ea2000c1e1900 */
[----:B------:R-:W-:Y:S01]  /*0400*/  BSSY.RECONVERGENT B0, `(.L_x_13) ;  /* 0x000000e000007945 */ /* 0x000fe20003800200 */
[----:B0-----:R-:W-:-:S04]  /*0410*/  FADD R9, R9, R9 ;  /* 0x0000000909097221 */ /* 0x001fc80000000000 */
        /* <DEDUP_REMOVED lines=9> */
[----:B------:R-:W-:-:S07]  /*04b0*/  MOV R10, 0x4d0 ;  /* 0x000004d0000a7802 */ /* 0x000fce0000000f00 */
[----:B------:R-:W-:Y:S05]  /*04c0*/  CALL.REL.NOINC `($__internal_1_$__cuda_sm3x_div_rn_noftz_f32_slowpath) ;  /* 0x0000000800887944 */ /* 0x000fea0003c00000 */
[----:B------:R-:W-:-:S07]  /*04d0*/  IMAD.MOV.U32 R29, RZ, RZ, R0 ;  /* 0x000000ffff1d7224 */ /* 0x000fce00078e0000 */
.L_x_14:
[----:B------:R-:W-:Y:S05]  /*04e0*/  BSYNC.RECONVERGENT B0 ;  /* 0x0000000000007941 */ /* 0x000fea0003800200 */
.L_x_13:
[----:B------:R-:W0:Y:S01]  /*04f0*/  F2F.F64.F32 R10, R4 ;  /* 0x00000004000a7310 */ /* 0x000e220000201800 */
[----:B------:R-:W-:Y:S01]  /*0500*/  FADD R13, R29, R4 ;  /* 0x000000041d0d7221 */ /* 0x000fe20000000000 */
[----:B------:R-:W-:Y:S01]  /*0510*/  BSSY.RECONVERGENT B0, `(.L_x_15) ;  /* 0x0000005000007945 */ /* 0x000fe20003800200 */
[----:B------:R-:W-:Y:S02]  /*0520*/  MOV R0, 0x560 ;  /* 0x0000056000007802 */ /* 0x000fe40000000f00 */
[----:B------:R-:W-:Y:S01]  /*0530*/  FMUL R28, R13, R28 ;  /* 0x0000001c0d1c7220 */ /* 0x000fe20000400000 */
[----:B0-----:R-:W-:-:S11]  /*0540*/  DADD R24, -RZ, |R10| ;  /* 0x00000000ff187229 */ /* 0x001fd6000000050a */
[----:B------:R-:W-:Y:S05]  /*0550*/  CALL.REL.NOINC `($_Z10build_up_bPfffS_S_ffii$__internal_accurate_pow) ;  /* 0x0000001000007944 */ /* 0x000fea0003c00000 */
[----:B------:R-:W-:Y:S05]  /*0560*/  BSYNC.RECONVERGENT B0 ;  /* 0x0000000000007941 */ /* 0x000fea0003800200 */
.L_x_15:
[----:B------:R-:W-:Y:S01]  /*0570*/  DADD R12, R10, 2 ;  /* 0x400000000a0c7429 */ /* 0x000fe20000000000 */
[----:B------:R-:W-:Y:S01]  /*0580*/  FSETP.NEU.AND P0, PT, R4, RZ, PT ;  /* 0x000000ff0400720b */ /* 0x000fe20003f0d000 */
[----:B------:R-:W-:Y:S08]  /*0590*/  BSSY.RECONVERGENT B0, `(.L_x_16) ;  /* 0x000000d000007945 */ /* 0x000ff00003800200 */
[----:B------:R-:W-:-:S02]  /*05a0*/  LOP3.LUT R12, R13, 0x7ff00000, RZ, 0xc0, !PT ;  /* 0x7ff000000d0c7812 */ /* 0x000fc400078ec0ff */
[----:B------:R-:W-:Y:S02]  /*05b0*/  MOV R13, R15 ;  /* 0x0000000f000d7202 */ /* 0x000fe40000000f00 */
[----:B------:R-:W-:Y:S01]  /*05c0*/  ISETP.NE.AND P1, PT, R12, 0x7ff00000, PT ;  /* 0x7ff000000c00780c */ /* 0x000fe20003f25270 */
[----:B------:R-:W-:Y:S01]  /*05d0*/  IMAD.MOV.U32 R12, RZ, RZ, R14 ;  /* 0x000000ffff0c7224 */ /* 0x000fe200078e000e */
[----:B------:R-:W-:-:S11]  /*05e0*/  @!P0 CS2R R12, SRZ ;  /* 0x00000000000c8805 */ /* 0x000fd6000001ff00 */
[----:B------:R-:W-:Y:S05]  /*05f0*/  @P1 BRA `(.L_x_17) ;  /* 0x0000000000181947 */ /* 0x000fea0003800000 */
[----:B------:R-:W-:-:S13]  /*0600*/  FSETP.NAN.AND P0, PT, R4, R4, PT ;  /* 0x000000040400720b */ /* 0x000fda0003f08000 */
[----:B------:R-:W-:Y:S01]  /*0610*/  @P0 DADD R12, R10, 2 ;  /* 0x400000000a0c0429 */ /* 0x000fe20000000000 */
[----:B------:R-:W-:Y:S10]  /*0620*/  @P0 BRA `(.L_x_17) ;  /* 0x00000000000c0947 */ /* 0x000ff40003800000 */
[----:B------:R-:W-:-:S14]  /*0630*/  DSETP.NEU.AND P0, PT, |R10|, +INF , PT ;  /* 0x7ff000000a00742a */ /* 0x000fdc0003f0d200 */
[----:B------:R-:W-:Y:S02]  /*0640*/  @!P0 IMAD.MOV.U32 R12, RZ, RZ, 0x0 ;  /* 0x00000000ff0c8424 */ /* 0x000fe400078e00ff */
[----:B------:R-:W-:-:S07]  /*0650*/  @!P0 IMAD.MOV.U32 R13, RZ, RZ, 0x7ff00000 ;  /* 0x7ff00000ff0d8424 */ /* 0x000fce00078e00ff */
.L_x_17:
[----:B------:R-:W-:Y:S05]  /*0660*/  BSYNC.RECONVERGENT B0 ;  /* 0x0000000000007941 */ /* 0x000fea0003800200 */
.L_x_16:
[----:B------:R-:W0:Y:S02]  /*0670*/  LDCU.64 UR4, c[0x0][0x390] ;  /* 0x00007200ff0477ac */ /* 0x000e240008000a00 */
[----:B0-----:R-:W-:Y:S02]  /*0680*/  IADD3 R14, P1, PT, R6, UR4, RZ ;  /* 0x00000004060e7c10 */ /* 0x001fe4000ff3e0ff */
[----:B------:R-:W-:Y:S02]  /*0690*/  IADD3 R10, P0, PT, R5, UR4, RZ ;  /* 0x00000004050a7c10 */ /* 0x000fe4000ff1e0ff */
[----:B------:R-:W-:Y:S02]  /*06a0*/  IADD3.X R15, PT, PT, R8, UR5, RZ, P1, !PT ;  /* 0x00000005080f7c10 */ /* 0x000fe40008ffe4ff */
[----:B------:R-:W-:-:S04]  /*06b0*/  IADD3.X R11, PT, PT, R7, UR5, RZ, P0, !PT ;  /* 0x00000005070b7c10 */ /* 0x000fc800087fe4ff */
[----:B------:R-:W2:Y:S04]  /*06c0*/  LDG.E R15, desc[UR6][R14.64+0x4] ;  /* 0x000004060e0f7981 */ /* 0x000ea8000c1e1900 */
[----:B------:R-:W2:Y:S01]  /*06d0*/  LDG.E R10, desc[UR6][R10.64+0x4] ;  /* 0x000004060a0a7981 */ /* 0x000ea2000c1e1900 */
[----:B------:R-:W0:Y:S01]  /*06e0*/  MUFU.RCP R0, R9 ;  /* 0x0000000900007308 */ /* 0x000e220000001000 */
[----:B------:R-:W-:-:S04]  /*06f0*/  FSETP.NEU.AND P0, PT, R4, 1, PT ;  /* 0x3f8000000400780b */ /* 0x000fc80003f0d000 */
[----:B------:R-:W-:-:S03]  /*0700*/  FSEL R4, R12, RZ, P0 ;  /* 0x000000ff0c047208 */ /* 0x000fc60000000000 */
[----:B------:R-:W1:Y:S01]  /*0710*/  F2F.F64.F32 R6, R28 ;  /* 0x0000001c00067310 */ /* 0x000e620000201800 */
[----:B0-----:R-:W-:-:S04]  /*0720*/  FFMA R5, -R9, R0, 1 ;  /* 0x3f80000009057423 */ /* 0x001fc80000000100 */
[----:B------:R-:W-:Y:S01]  /*0730*/  FFMA R0, R0, R5, R0 ;  /* 0x0000000500007223 */ /* 0x000fe20000000000 */
[----:B------:R-:W-:Y:S01]  /*0740*/  FSEL R5, R13, 1.875, P0 ;  /* 0x3ff000000d057808 */ /* 0x000fe20000000000 */
[----:B------:R-:W-:Y:S05]  /*0750*/  BSSY.RECONVERGENT B0, `(.L_x_18) ;  /* 0x000000b000007945 */ /* 0x000fea0003800200 */
[----:B-1----:R-:W-:Y:S01]  /*0760*/  DADD R6, R6, -R4 ;  /* 0x0000000006067229 */ /* 0x002fe20000000804 */
        /* <DEDUP_REMOVED lines=9> */
.L_x_19:
[----:B------:R-:W-:Y:S05]  /*0800*/  BSYNC.RECONVERGENT B0 ;  /* 0x0000000000007941 */ /* 0x000fea0003800200 */
.L_x_18:
[----:B------:R-:W0:Y:S02]  /*0810*/  LDC.64 R4, c[0x0][0x398] ;  /* 0x0000e600ff047b82 */ /* 0x000e240000000a00 */
[----:B0-----:R-:W-:-:S05]  /*0820*/  IMAD.WIDE.U32 R4, R2, 0x4, R4 ;  /* 0x0000000402047825 */ /* 0x001fca00078e0004 */
[----:B------:R-:W2:Y:S04]  /*0830*/  LDG.E R8, desc[UR6][R4.64+0x8] ;  /* 0x0000080604087981 */ /* 0x000ea8000c1e1900 */
[----:B------:R-:W2:Y:S01]  /*0840*/  LDG.E R9, desc[UR6][R4.64] ;  /* 0x0000000604097981 */ /* 0x000ea2000c1e1900 */
[----:B------:R-:W0:Y:S01]  /*0850*/  MUFU.RCP R12, R3 ;  /* 0x00000003000c7308 */ /* 0x000e220000001000 */
[----:B------:R-:W-:Y:S01]  /*0860*/  BSSY.RECONVERGENT B0, `(.L_x_20) ;  /* 0x000000e000007945 */ /* 0x000fe20003800200 */
[----:B0-----:R-:W-:Y:S01]  /*0870*/  FFMA R11, -R3, R12, 1 ;  /* 0x3f800000030b7423 */ /* 0x001fe2000000010c */
[----:B--2---:R-:W-:-:S04]  /*0880*/  FADD R9, R8, -R9 ;  /* 0x8000000908097221 */ /* 0x004fc80000000000 */
[----:B------:R-:W-:Y:S01]  /*0890*/  FMUL R10, R9, R0 ;  /* 0x00000000090a7220 */ /* 0x000fe20000400000 */
[----:B------:R-:W-:-:S03]  /*08a0*/  FFMA R0, R12, R11, R12 ;  /* 0x0000000b0c007223 */ /* 0x000fc6000000000c */
[----:B------:R-:W0:Y:S01]  /*08b0*/  FCHK P0, R10, R3 ;  /* 0x000000030a007302 */ /* 0x000e220000000000 */
[----:B------:R-:W-:-:S04]  /*08c0*/  FFMA R8, R0, R10, RZ ;  /* 0x0000000a00087223 */ /* 0x000fc800000000ff */
[----:B------:R-:W-:-:S04]  /*08d0*/  FFMA R9, -R3, R8, R10 ;  /* 0x0000000803097223 */ /* 0x000fc8000000010a */
[----:B------:R-:W-:Y:S01]  /*08e0*/  FFMA R0, R0, R9, R8 ;  /* 0x0000000900007223 */ /* 0x000fe20000000008 */
[----:B0-----:R-:W-:Y:S06]  /*08f0*/  @!P0 BRA `(.L_x_21) ;  /* 0x0000000000108947 */ /* 0x001fec0003800000 */
[----:B------:R-:W-:Y:S01]  /*0900*/  IMAD.MOV.U32 R0, RZ, RZ, R10 ;  /* 0x000000ffff007224 */ /* 0x000fe200078e000a */
[----:B------:R-:W-:Y:S01]  /*0910*/  MOV R10, 0x940 ;  /* 0x00000940000a7802 */ /* 0x000fe20000000f00 */
[----:B------:R-:W-:-:S07]  /*0920*/  IMAD.MOV.U32 R9, RZ, RZ, R3 ;  /* 0x000000ffff097224 */ /* 0x000fce00078e0003 */
[----:B------:R-:W-:Y:S05]  /*0930*/  CALL.REL.NOINC `($__internal_1_$__cuda_sm3x_div_rn_noftz_f32_slowpath) ;  /* 0x00000004006c7944 */ /* 0x000fea0003c00000 */
.L_x_21:
[----:B------:R-:W-:Y:S05]  /*0940*/  BSYNC.RECONVERGENT B0 ;  /* 0x0000000000007941 */ /* 0x000fea0003800200 */
.L_x_20:
[----:B------:R-:W-:Y:S01]  /*0950*/  FADD R8, R0, R0 ;  /* 0x0000000000087221 */ /* 0x000fe20000000000 */
[----:B------:R-:W0:Y:S01]  /*0960*/  F2F.F64.F32 R4, R29 ;  /* 0x0000001d00047310 */ /* 0x000e220000201800 */
[----:B------:R-:W-:Y:S01]  /*0970*/  BSSY.RECONVERGENT B0, `(.L_x_22) ;  /* 0x0000006000007945 */ /* 0x000fe20003800200 */
[----:B------:R-:W-:-:S06]  /*0980*/  MOV R0, 0x9d0 ;  /* 0x000009d000007802 */ /* 0x000fcc0000000f00 */
[----:B------:R-:W1:Y:S01]  /*0990*/  F2F.F64.F32 R8, R8 ;  /* 0x0000000800087310 */ /* 0x000e620000201800 */
[----:B0-----:R-:W-:Y:S02]  /*09a0*/  DADD R24, -RZ, |R4| ;  /* 0x00000000ff187229 */ /* 0x001fe40000000504 */
[----:B-1----:R-:W-:-:S11]  /*09b0*/  DADD R6, R6, -R8 ;  /* 0x0000000006067229 */ /* 0x002fd60000000808 */
[----:B------:R-:W-:Y:S05]  /*09c0*/  CALL.REL.NOINC `($_Z10build_up_bPfffS_S_ffii$__internal_accurate_pow) ;  /* 0x0000000800e47944 */ /* 0x000fea0003c00000 */
[----:B------:R-:W-:Y:S05]  /*09d0*/  BSYNC.RECONVERGENT B0 ;  /* 0x0000000000007941 */ /* 0x000fea0003800200 */
.L_x_22:
[----:B------:R-:W-:Y:S01]  /*09e0*/  DADD R8, R4, 2 ;  /* 0x4000000004087429 */ /* 0x000fe20000000000 */
[----:B------:R-:W-:Y:S01]  /*09f0*/  FSETP.NEU.AND P0, PT, R29, RZ, PT ;  /* 0x000000ff1d00720b */ /* 0x000fe20003f0d000 */
[----:B------:R-:W-:Y:S08]  /*0a00*/  BSSY.RECONVERGENT B0, `(.L_x_23) ;  /* 0x000000d000007945 */ /* 0x000ff00003800200 */
[----:B------:R-:W-:Y:S01]  /*0a10*/  LOP3.LUT R8, R9, 0x7ff00000, RZ, 0xc0, !PT ;  /* 0x7ff0000009087812 */ /* 0x000fe200078ec0ff */
[----:B------:R-:W-:-:S03]  /*0a20*/  IMAD.MOV.U32 R9, RZ, RZ, R15 ;  /* 0x000000ffff097224 */ /* 0x000fc600078e000f */
        /* <DEDUP_REMOVED lines=10> */
.L_x_24:
[----:B------:R-:W-:Y:S05]  /*0ad0*/  BSYNC.RECONVERGENT B0 ;  /* 0x0000000000007941 */ /* 0x000fea0003800200 */
.L_x_23:
[----:B------:R-:W0:Y:S01]  /*0ae0*/  LDCU UR4, c[0x0][0x388] ;  /* 0x00007100ff0477ac */ /* 0x000e220008000800 */
[----:B------:R-:W-:Y:S01]  /*0af0*/  FSETP.NEU.AND P0, PT, R29, 1, PT ;  /* 0x3f8000001d00780b */ /* 0x000fe20003f0d000 */
[----:B------:R-:W1:Y:S03]  /*0b00*/  LDC.64 R10, c[0x0][0x380] ;  /* 0x0000e000ff0a7b82 */ /* 0x000e660000000a00 */
[----:B------:R-:W-:Y:S02]  /*0b10*/  FSEL R8, R8, RZ, P0 ;  /* 0x000000ff08087208 */ /* 0x000fe40000000000 */
[----:B------:R-:W-:-:S06]  /*0b20*/  FSEL R9, R9, 1.875, P0 ;  /* 0x3ff0000009097808 */ /* 0x000fcc0000000000 */
[----:B------:R-:W-:Y:S01]  /*0b30*/  DADD R6, R6, -R8 ;  /* 0x0000000006067229 */ /* 0x000fe20000000808 */
[----:B0-----:R-:W0:Y:S01]  /*0b40*/  F2F.F64.F32 R4, UR4 ;  /* 0x0000000400047d10 */ /* 0x001e220008201800 */
[----:B-1----:R-:W-:-:S06]  /*0b50*/  IMAD.WIDE.U32 R2, R2, 0x4, R10 ;  /* 0x0000000402027825 */ /* 0x002fcc00078e000a */
[----:B0-----:R-:W-:-:S10]  /*0b60*/  DMUL R4, R6, R4 ;  /* 0x0000000406047228 */ /* 0x001fd40000000000 */
[----:B------:R-:W0:Y:S02]  /*0b70*/  F2F.F32.F64 R5, R4 ;  /* 0x0000000400057310 */ /* 0x000e240000301000 */
[----:B0-----:R-:W-:Y:S01]  /*0b80*/  STG.E desc[UR6][R2.64+0x4], R5 ;  /* 0x0000040502007986 */ /* 0x001fe2000c101906 */
[----:B------:R-:W-:Y:S05]  /*0b90*/  EXIT ;  /* 0x000000000000794d */ /* 0x000fea0003800000 */
        .weak           $__internal_0_$__cuda_sm20_rcp_rn_f32_slowpath
        .type           $__internal_0_$__cuda_sm20_rcp_rn_f32_slowpath,@function
        .size           $__internal_0_$__cuda_sm20_rcp_rn_f32_slowpath,($__internal_1_$__cuda_sm3x_div_rn_noftz_f32_slowpath - $__internal_0_$__cuda_sm20_rcp_rn_f32_slowpath)
$__internal_0_$__cuda_sm20_rcp_rn_f32_slowpath:
[----:B------:R-:W0:Y:S02]  /*0ba0*/  LDC R0, c[0x0][0x38c] ;  /* 0x0000e300ff007b82 */ /* 0x000e240000000800 */
[----:B0-----:R-:W-:-:S05]  /*0bb0*/  IMAD.SHL.U32 R3, R0, 0x2, RZ ;  /* 0x0000000200037824 */ /* 0x001fca00078e00ff */
[----:B------:R-:W-:-:S04]  /*0bc0*/  SHF.R.U32.HI R2, RZ, 0x18, R3 ;  /* 0x00000018ff027819 */ /* 0x000fc80000011603 */
[----:B------:R-:W-:-:S13]  /*0bd0*/  ISETP.NE.U32.AND P0, PT, R2, RZ, PT ;  /* 0x000000ff0200720c */ /* 0x000fda0003f05070 */
[----:B------:R-:W-:Y:S05]  /*0be0*/  @P0 BRA `(.L_x_25) ;  /* 0x0000000000280947 */ /* 0x000fea0003800000 */
[----:B------:R-:W-:-:S13]  /*0bf0*/  ISETP.NE.AND P0, PT, R3, RZ, PT ;  /* 0x000000ff0300720c */ /* 0x000fda0003f05270 */
[----:B------:R2:W3:Y:S01]  /*0c00*/  @!P0 MUFU.RCP R2, R0 ;  /* 0x0000000000028308 */ /* 0x0004e20000001000 */
[----:B------:R-:W-:Y:S05]  /*0c10*/  @!P0 BRA `(.L_x_26) ;  /* 0x0000000000a48947 */ /* 0x000fea0003800000 */
[----:B------:R-:W-:-:S04]  /*0c20*/  FFMA R3, R0, 1.84467440737095516160e+19, RZ ;  /* 0x5f80000000037823 */ /* 0x000fc800000000ff */
[----:B--2---:R-:W3:Y:S02]  /*0c30*/  MUFU.RCP R0, R3 ;  /* 0x0000000300007308 */ /* 0x004ee40000001000 */
[----:B---3--:R-:W-:-:S04]  /*0c40*/  FFMA R2, R3, R0, -1 ;  /* 0xbf80000003027423 */ /* 0x008fc80000000000 */
[----:B------:R-:W-:-:S04]  /*0c50*/  FADD.FTZ R7, -R2, -RZ ;  /* 0x800000ff02077221 */ /* 0x000fc80000010100 */
[----:B------:R-:W-:-:S04]  /*0c60*/  FFMA R0, R0, R7, R0 ;  /* 0x0000000700007223 */ /* 0x000fc80000000000 */
[----:B------:R-:W-:Y:S01]  /*0c70*/  FFMA R2, R0, 1.84467440737095516160e+19, RZ ;  /* 0x5f80000000027823 */ /* 0x000fe200000000ff */
[----:B------:R-:W-:Y:S06]  /*0c80*/  BRA `(.L_x_26) ;  /* 0x0000000000887947 */ /* 0x000fec0003800000 */
.L_x_25:
[----:B------:R-:W-:-:S04]  /*0c90*/  IADD3 R3, PT, PT, R2, -0xfd, RZ ;  /* 0xffffff0302037810 */ /* 0x000fc80007ffe0ff */
[----:B------:R-:W-:-:S13]  /*0ca0*/  ISETP.GT.U32.AND P0, PT, R3, 0x1, PT ;  /* 0x000000010300780c */ /* 0x000fda0003f04070 */
[----:B------:R-:W-:Y:S05]  /*0cb0*/  @P0 BRA `(.L_x_27) ;  /* 0x0000000000780947 */ /* 0x000fea0003800000 */
[----:B------:R-:W-:Y:S01]  /*0cc0*/  LOP3.LUT R4, R0, 0x7fffff, RZ, 0xc0, !PT ;  /* 0x007fffff00047812 */ /* 0x000fe200078ec0ff */
[----:B------:R-:W-:-:S03]  /*0cd0*/  IMAD.MOV.U32 R12, RZ, RZ, 0x3 ;  /* 0x00000003ff0c7424 */ /* 0x000fc600078e00ff */
[----:B------:R-:W-:Y:S02]  /*0ce0*/  LOP3.LUT R4, R4, 0x3f800000, RZ, 0xfc, !PT ;  /* 0x3f80000004047812 */ /* 0x000fe400078efcff */
[----:B------:R-:W-:Y:S02]  /*0cf0*/  SHF.L.U32 R9, R12, R3, RZ ;  /* 0x000000030c097219 */ /* 0x000fe400000006ff */
[----:B------:R-:W0:Y:S02]  /*0d00*/  MUFU.RCP R7, R4 ;  /* 0x0000000400077308 */ /* 0x000e240000001000 */
[----:B0-----:R-:W-:-:S04]  /*0d10*/  FFMA R6, R4, R7, -1 ;  /* 0xbf80000004067423 */ /* 0x001fc80000000007 */
[----:B------:R-:W-:-:S04]  /*0d20*/  FADD.FTZ R6, -R6, -RZ ;  /* 0x800000ff06067221 */ /* 0x000fc80000010100 */
[CCC-:B------:R-:W-:Y:S01]  /*0d30*/  FFMA.RM R8, R7.reuse, R6.reuse, R7.reuse ;  /* 0x0000000607087223 */ /* 0x1c0fe20000004007 */
[----:B------:R-:W-:-:S04]  /*0d40*/  FFMA.RP R7, R7, R6, R7 ;  /* 0x0000000607077223 */ /* 0x000fc80000008007 */
[C---:B------:R-:W-:Y:S02]  /*0d50*/  LOP3.LUT R6, R8.reuse, 0x7fffff, RZ, 0xc0, !PT ;  /* 0x007fffff08067812 */ /* 0x040fe400078ec0ff */
[----:B------:R-:W-:Y:S02]  /*0d60*/  FSETP.NEU.FTZ.AND P0, PT, R8, R7, PT ;  /* 0x000000070800720b */ /* 0x000fe40003f1d000 */
[----:B------:R-:W-:Y:S02]  /*0d70*/  LOP3.LUT R6, R6, 0x800000, RZ, 0xfc, !PT ;  /* 0x0080000006067812 */ /* 0x000fe400078efcff */
[----:B------:R-:W-:Y:S02]  /*0d80*/  SEL R7, RZ, 0xffffffff, !P0 ;  /* 0xffffffffff077807 */ /* 0x000fe40004000000 */
[----:B------:R-:W-:-:S03]  /*0d90*/  LOP3.LUT R4, R9, R6, RZ, 0xc0, !PT ;  /* 0x0000000609047212 */ /* 0x000fc600078ec0ff */
[----:B------:R-:W-:Y:S01]  /*0da0*/  IMAD.MOV R7, RZ, RZ, -R7 ;  /* 0x000000ffff077224 */ /* 0x000fe200078e0a07 */
[----:B------:R-:W-:-:S04]  /*0db0*/  SHF.R.U32.HI R4, RZ, R3, R4 ;  /* 0x00000003ff047219 */ /* 0x000fc80000011604 */
[----:B------:R-:W-:Y:S02]  /*0dc0*/  LOP3.LUT P1, RZ, R7, R3, R6, 0xf8, !PT ;  /* 0x0000000307ff7212 */ /* 0x000fe4000782f806 */
[C---:B------:R-:W-:Y:S02]  /*0dd0*/  LOP3.LUT P0, RZ, R4.reuse, 0x1, RZ, 0xc0, !PT ;  /* 0x0000000104ff7812 */ /* 0x040fe4000780c0ff */
[----:B------:R-:W-:-:S04]  /*0de0*/  LOP3.LUT P2, RZ, R4, 0x2, RZ, 0xc0, !PT ;  /* 0x0000000204ff7812 */ /* 0x000fc8000784c0ff */
[----:B------:R-:W-:Y:S02]  /*0df0*/  PLOP3.LUT P0, PT, P0, P1, P2, 0xe0, 0x0 ;  /* 0x000000000000781c */ /* 0x000fe40000703c20 */
[----:B------:R-:W-:Y:S02]  /*0e00*/  LOP3.LUT P1, RZ, R0, 0x7fffff, RZ, 0xc0, !PT ;  /* 0x007fffff00ff7812 */ /* 0x000fe4000782c0ff */
[----:B------:R-:W-:-:S05]  /*0e10*/  SEL R3, RZ, 0x1, !P0 ;  /* 0x00000001ff037807 */ /* 0x000fca0004000000 */
[----:B------:R-:W-:-:S05]  /*0e20*/  IMAD.MOV R3, RZ, RZ, -R3 ;  /* 0x000000ffff037224 */ /* 0x000fca00078e0a03 */
[----:B------:R-:W-:Y:S01]  /*0e30*/  ISETP.GE.AND P0, PT, R3, RZ, PT ;  /* 0x000000ff0300720c */ /* 0x000fe20003f06270 */
[----:B------:R-:W-:-:S05]  /*0e40*/  VIADD R3, R2, 0xffffff04 ;  /* 0xffffff0402037836 */ /* 0x000fca0000000000 */
[----:B------:R-:W-:-:S07]  /*0e50*/  SHF.R.U32.HI R3, RZ, R3, R6 ;  /* 0x00000003ff037219 */ /* 0x000fce0000011606 */
[----:B------:R-:W-:-:S04]  /*0e60*/  @!P0 VIADD R3, R3, 0x1 ;  /* 0x0000000103038836 */ /* 0x000fc80000000000 */
[----:B------:R-:W-:-:S05]  /*0e70*/  @!P1 IMAD.SHL.U32 R3, R3, 0x2, RZ ;  /* 0x0000000203039824 */ /* 0x000fca00078e00ff */
[----:B------:R-:W-:Y:S01]  /*0e80*/  LOP3.LUT R2, R3, 0x80000000, R0, 0xf8, !PT ;  /* 0x8000000003027812 */ /* 0x000fe200078ef800 */
[----:B------:R-:W-:Y:S06]  /*0e90*/  BRA `(.L_x_26) ;  /* 0x0000000000047947 */ /* 0x000fec0003800000 */
.L_x_27:
[----:B------:R0:W1:Y:S02]  /*0ea0*/  MUFU.RCP R2, R0 ;  /* 0x0000000000027308 */ /* 0x0000640000001000 */
.L_x_26:
[----:B-1-3--:R-:W-:Y:S02]  /*0eb0*/  IMAD.MOV.U32 R28, RZ, RZ, R2 ;  /* 0x000000ffff1c7224 */ /* 0x00afe400078e0002 */
[----:B------:R-:W-:Y:S02]  /*0ec0*/  IMAD.MOV.U32 R2, RZ, RZ, R10 ;  /* 0x000000ffff027224 */ /* 0x000fe400078e000a */
[----:B------:R-:W-:-:S04]  /*0ed0*/  IMAD.MOV.U32 R3, RZ, RZ, 0x0 ;  /* 0x00000000ff037424 */ /* 0x000fc800078e00ff */
[----:B0-2---:R-:W-:Y:S05]  /*0ee0*/  RET.REL.NODEC R2 `(_Z10build_up_bPfffS_S_ffii) ;  /* 0xfffffff002447950 */ /* 0x005fea0003c3ffff */
        .weak           $__internal_1_$__cuda_sm3x_div_rn_noftz_f32_slowpath
        .type           $__internal_1_$__cuda_sm3x_div_rn_noftz_f32_slowpath,@function
        .size           $__internal_1_$__cuda_sm3x_div_rn_noftz_f32_slowpath,($_Z10build_up_bPfffS_S_ffii$__internal_accurate_pow - $__internal_1_$__cuda_sm3x_div_rn_noftz_f32_slowpath)
$__internal_1_$__cuda_sm3x_div_rn_noftz_f32_slowpath:
[--C-:B------:R-:W-:Y:S01]  /*0ef0*/  SHF.R.U32.HI R12, RZ, 0x17, R9.reuse ;  /* 0x00000017ff0c7819 */ /* 0x100fe20000011609 */
[----:B------:R-:W-:Y:S01]  /*0f00*/  BSSY.RECONVERGENT B1, `(.L_x_28) ;  /* 0x0000063000017945 */ /* 0x000fe20003800200 */
[----:B------:R-:W-:Y:S01]  /*0f10*/  SHF.R.U32.HI R11, RZ, 0x17, R0 ;  /* 0x00000017ff0b7819 */ /* 0x000fe20000011600 */
[----:B------:R-:W-:Y:S01]  /*0f20*/  IMAD.MOV.U32 R13, RZ, RZ, R9 ;  /* 0x000000ffff0d7224 */ /* 0x000fe200078e0009 */
[----:B------:R-:W-:Y:S02]  /*0f30*/  LOP3.LUT R18, R12, 0xff, RZ, 0xc0, !PT ;  /* 0x000000ff0c127812 */ /* 0x000fe400078ec0ff */
[----:B------:R-:W-:-:S03]  /*0f40*/  LOP3.LUT R16, R11, 0xff, RZ, 0xc0, !PT ;  /* 0x000000ff0b107812 */ /* 0x000fc600078ec0ff */
[----:B------:R-:W-:Y:S01]  /*0f50*/  VIADD R14, R18, 0xffffffff ;  /* 0xffffffff120e7836 */ /* 0x000fe20000000000 */
[----:B------:R-:W-:-:S04]  /*0f60*/  IADD3 R12, PT, PT, R16, -0x1, RZ ;  /* 0xffffffff100c7810 */ /* 0x000fc80007ffe0ff */
[----:B------:R-:W-:-:S04]  /*0f70*/  ISETP.GT.U32.AND P0, PT, R14, 0xfd, PT ;  /* 0x000000fd0e00780c */ /* 0x000fc80003f04070 */
[----:B------:R-:W-:-:S13]  /*0f80*/  ISETP.GT.U32.OR P0, PT, R12, 0xfd, P0 ;  /* 0x000000fd0c00780c */ /* 0x000fda0000704470 */
[----:B------:R-:W-:Y:S01]  /*0f90*/  @!P0 IMAD.MOV.U32 R11, RZ, RZ, RZ ;  /* 0x000000ffff0b8224 */ /* 0x000fe200078e00ff */
[----:B------:R-:W-:Y:S06]  /*0fa0*/  @!P0 BRA `(.L_x_29) ;  /* 0x00000000005c8947 */ /* 0x000fec0003800000 */
[----:B------:R-:W-:Y:S02]  /*0fb0*/  FSETP.GTU.FTZ.AND P0, PT, |R0|, +INF , PT ;  /* 0x7f8000000000780b */ /* 0x000fe40003f1c200 */
[----:B------:R-:W-:-:S04]  /*0fc0*/  FSETP.GTU.FTZ.AND P1, PT, |R9|, +INF , PT ;  /* 0x7f8000000900780b */ /* 0x000fc80003f3c200 */
[----:B------:R-:W-:-:S13]  /*0fd0*/  PLOP3.LUT P0, PT, P0, P1, PT, 0xf8, 0x8f ;  /* 0x00000000008f781c */ /* 0x000fda0000703f70 */
[----:B------:R-:W-:Y:S05]  /*0fe0*/  @P0 BRA `(.L_x_30) ;  /* 0x00000004004c0947 */ /* 0x000fea0003800000 */
[----:B------:R-:W-:-:S13]  /*0ff0*/  LOP3.LUT P0, RZ, R13, 0x7fffffff, R0, 0xc8, !PT ;  /* 0x7fffffff0dff7812 */ /* 0x000fda000780c800 */
[----:B------:R-:W-:Y:S05]  /*1000*/  @!P0 BRA `(.L_x_31) ;  /* 0x00000004003c8947 */ /* 0x000fea0003800000 */
[C---:B------:R-:W-:Y:S02]  /*1010*/  FSETP.NEU.FTZ.AND P2, PT, |R0|.reuse, +INF , PT ;  /* 0x7f8000000000780b */ /* 0x040fe40003f5d200 */
[----:B------:R-:W-:Y:S02]  /*1020*/  FSETP.NEU.FTZ.AND P1, PT, |R9|, +INF , PT ;  /* 0x7f8000000900780b */ /* 0x000fe40003f3d200 */
[----:B------:R-:W-:-:S11]  /*1030*/  FSETP.NEU.FTZ.AND P0, PT, |R0|, +INF , PT ;  /* 0x7f8000000000780b */ /* 0x000fd60003f1d200 */
[----:B------:R-:W-:Y:S05]  /*1040*/  @!P1 BRA !P2, `(.L_x_31) ;  /* 0x00000004002c9947 */ /* 0x000fea0005000000 */
[----:B------:R-:W-:-:S04]  /*1050*/  LOP3.LUT P2, RZ, R0, 0x7fffffff, RZ, 0xc0, !PT ;  /* 0x7fffffff00ff7812 */ /* 0x000fc8000784c0ff */
[----:B------:R-:W-:-:S13]  /*1060*/  PLOP3.LUT P1, PT, P1, P2, PT, 0x2f, 0xf2 ;  /* 0x0000000000f2781c */ /* 0x000fda0000f24577 */
[----:B------:R-:W-:Y:S05]  /*1070*/  @P1 BRA `(.L_x_32) ;  /* 0x0000000400181947 */ /* 0x000fea0003800000 */
[----:B------:R-:W-:-:S04]  /*1080*/  LOP3.LUT P1, RZ, R13, 0x7fffffff, RZ, 0xc0, !PT ;  /* 0x7fffffff0dff7812 */ /* 0x000fc8000782c0ff */
[----:B------:R-:W-:-:S13]  /*1090*/  PLOP3.LUT P0, PT, P0, P1, PT, 0x2f, 0xf2 ;  /* 0x0000000000f2781c */ /* 0x000fda0000702577 */
[----:B------:R-:W-:Y:S05]  /*10a0*/  @P0 BRA `(.L_x_33) ;  /* 0x0000000400000947 */ /* 0x000fea0003800000 */
[----:B------:R-:W-:Y:S02]  /*10b0*/  ISETP.GE.AND P0, PT, R12, RZ, PT ;  /* 0x000000ff0c00720c */ /* 0x000fe40003f06270 */
[----:B------:R-:W-:-:S11]  /*10c0*/  ISETP.GE.AND P1, PT, R14, RZ, PT ;  /* 0x000000ff0e00720c */ /* 0x000fd60003f26270 */
[----:B------:R-:W-:Y:S02]  /*10d0*/  @P0 IMAD.MOV.U32 R11, RZ, RZ, RZ ;  /* 0x000000ffff0b0224 */ /* 0x000fe400078e00ff */
[----:B------:R-:W-:Y:S01]  /*10e0*/  @!P0 FFMA R0, R0, 1.84467440737095516160e+19, RZ ;  /* 0x5f80000000008823 */ /* 0x000fe200000000ff */
[----:B------:R-:W-:Y:S02]  /*10f0*/  @!P0 IMAD.MOV.U32 R11, RZ, RZ, -0x40 ;  /* 0xffffffc0ff0b8424 */ /* 0x000fe400078e00ff */
[----:B------:R-:W-:Y:S02]  /*1100*/  @!P1 FFMA R13, R9, 1.84467440737095516160e+19, RZ ;  /* 0x5f800000090d9823 */ /* 0x000fe400000000ff */
[----:B------:R-:W-:-:S07]  /*1110*/  @!P1 VIADD R11, R11, 0x40 ;  /* 0x000000400b0b9836 */ /* 0x000fce0000000000 */
.L_x_29:
[----:B------:R-:W-:Y:S01]  /*1120*/  LEA R12, R18, 0xc0800000, 0x17 ;  /* 0xc0800000120c7811 */ /* 0x000fe200078eb8ff */
[----:B------:R-:W-:Y:S04]  /*1130*/  BSSY.RECONVERGENT B2, `(.L_x_34) ;  /* 0x0000036000027945 */ /* 0x000fe80003800200 */
[----:B------:R-:W-:Y:S02]  /*1140*/  IMAD.IADD R12, R13, 0x1, -R12 ;  /* 0x000000010d0c7824 */ /* 0x000fe400078e0a0c */
[----:B------:R-:W-:Y:S02]  /*1150*/  VIADD R13, R16, 0xffffff81 ;  /* 0xffffff81100d7836 */ /* 0x000fe40000000000 */
[----:B------:R-:W0:Y:S01]  /*1160*/  MUFU.RCP R14, R12 ;  /* 0x0000000c000e7308 */ /* 0x000e220000001000 */
[----:B------:R-:W-:Y:S01]  /*1170*/  FADD.FTZ R15, -R12, -RZ ;  /* 0x800000ff0c0f7221 */ /* 0x000fe20000010100 */
[----:B------:R-:W-:-:S03]  /*1180*/  IMAD R0, R13, -0x800000, R0 ;  /* 0xff8000000d007824 */ /* 0x000fc600078e0200 */
[----:B0-----:R-:W-:-:S04]  /*1190*/  FFMA R17, R14, R15, 1 ;  /* 0x3f8000000e117423 */ /* 0x001fc8000000000f */
[----:B------:R-:W-:-:S04]  /*11a0*/  FFMA R19, R14, R17, R14 ;  /* 0x000000110e137223 */ /* 0x000fc8000000000e */
[----:B------:R-:W-:-:S04]  /*11b0*/  FFMA R14, R0, R19, RZ ;  /* 0x00000013000e7223 */ /* 0x000fc800000000ff */
[----:B------:R-:W-:-:S04]  /*11c0*/  FFMA R17, R15, R14, R0 ;  /* 0x0000000e0f117223 */ /* 0x000fc80000000000 */
[----:B------:R-:W-:Y:S01]  /*11d0*/  FFMA R16, R19, R17, R14 ;  /* 0x0000001113107223 */ /* 0x000fe2000000000e */
[----:B------:R-:W-:-:S03]  /*11e0*/  IADD3 R14, PT, PT, R13, 0x7f, -R18 ;  /* 0x0000007f0d0e7810 */ /* 0x000fc60007ffe812 */
[----:B------:R-:W-:Y:S02]  /*11f0*/  FFMA R15, R15, R16, R0 ;  /* 0x000000100f0f7223 */ /* 0x000fe40000000000 */
[----:B------:R-:W-:Y:S02]  /*1200*/  IMAD.IADD R11, R14, 0x1, R11 ;  /* 0x000000010e0b7824 */ /* 0x000fe400078e020b */
[----:B------:R-:W-:-:S05]  /*1210*/  FFMA R0, R19, R15, R16 ;  /* 0x0000000f13007223 */ /* 0x000fca0000000010 */
[----:B------:R-:W-:-:S04]  /*1220*/  SHF.R.U32.HI R12, RZ, 0x17, R0 ;  /* 0x00000017ff0c7819 */ /* 0x000fc80000011600 */
[----:B------:R-:W-:-:S05]  /*1230*/  LOP3.LUT R12, R12, 0xff, RZ, 0xc0, !PT ;  /* 0x000000ff0c0c7812 */ /* 0x000fca00078ec0ff */
[----:B------:R-:W-:-:S04]  /*1240*/  IMAD.IADD R17, R12, 0x1, R11 ;  /* 0x000000010c117824 */ /* 0x000fc800078e020b */
[----:B------:R-:W-:-:S05]  /*1250*/  VIADD R12, R17, 0xffffffff ;  /* 0xffffffff110c7836 */ /* 0x000fca0000000000 */
[----:B------:R-:W-:-:S13]  /*1260*/  ISETP.GE.U32.AND P0, PT, R12, 0xfe, PT ;  /* 0x000000fe0c00780c */ /* 0x000fda0003f06070 */
[----:B------:R-:W-:Y:S05]  /*1270*/  @!P0 BRA `(.L_x_35) ;  /* 0x0000000000808947 */ /* 0x000fea0003800000 */
[----:B------:R-:W-:-:S13]  /*1280*/  ISETP.GT.AND P0, PT, R17, 0xfe, PT ;  /* 0x000000fe1100780c */ /* 0x000fda0003f04270 */
[----:B------:R-:W-:Y:S05]  /*1290*/  @P0 BRA `(.L_x_36) ;  /* 0x00000000006c0947 */ /* 0x000fea0003800000 */
[----:B------:R-:W-:-:S13]  /*12a0*/  ISETP.GE.AND P0, PT, R17, 0x1, PT ;  /* 0x000000011100780c */ /* 0x000fda0003f06270 */
[----:B------:R-:W-:Y:S05]  /*12b0*/  @P0 BRA `(.L_x_37) ;  /* 0x0000000000740947 */ /* 0x000fea0003800000 */
[----:B------:R-:W-:Y:S02]  /*12c0*/  ISETP.GE.AND P0, PT, R17, -0x18, PT ;  /* 0xffffffe81100780c */ /* 0x000fe40003f06270 */
[----:B------:R-:W-:-:S11]  /*12d0*/  LOP3.LUT R0, R0, 0x80000000, RZ, 0xc0, !PT ;  /* 0x8000000000007812 */ /* 0x000fd600078ec0ff */
[----:B------:R-:W-:Y:S05]  /*12e0*/  @!P0 BRA `(.L_x_37) ;  /* 0x0000000000688947 */ /* 0x000fea0003800000 */
[-CC-:B------:R-:W-:Y:S01]  /*12f0*/  FFMA.RZ R11, R19, R15.reuse, R16.reuse ;  /* 0x0000000f130b7223 */ /* 0x180fe2000000c010 */
[----:B------:R-:W-:Y:S01]  /*1300*/  IADD3 R14, PT, PT, R17, 0x20, RZ ;  /* 0x00000020110e7810 */ /* 0x000fe20007ffe0ff */
[-CC-:B------:R-:W-:Y:S01]  /*1310*/  FFMA.RM R12, R19, R15.reuse, R16.reuse ;  /* 0x0000000f130c7223 */ /* 0x180fe20000004010 */
[----:B------:R-:W-:Y:S02]  /*1320*/  ISETP.NE.AND P2, PT, R17, RZ, PT ;  /* 0x000000ff1100720c */ /* 0x000fe40003f45270 */
[----:B------:R-:W-:Y:S01]  /*1330*/  LOP3.LUT R13, R11, 0x7fffff, RZ, 0xc0, !PT ;  /* 0x007fffff0b0d7812 */ /* 0x000fe200078ec0ff */
[----:B------:R-:W-:Y:S01]  /*1340*/  FFMA.RP R11, R19, R15, R16 ;  /* 0x0000000f130b7223 */ /* 0x000fe20000008010 */
[----:B------:R-:W-:Y:S01]  /*1350*/  IMAD.MOV R15, RZ, RZ, -R17 ;  /* 0x000000ffff0f7224 */ /* 0x000fe200078e0a11 */
[----:B------:R-:W-:Y:S02]  /*1360*/  ISETP.NE.AND P1, PT, R17, RZ, PT ;  /* 0x000000ff1100720c */ /* 0x000fe40003f25270 */
[----:B------:R-:W-:-:S02]  /*1370*/  LOP3.LUT R13, R13, 0x800000, RZ, 0xfc, !PT ;  /* 0x008000000d0d7812 */ /* 0x000fc400078efcff */
[----:B------:R-:W-:Y:S02]  /*1380*/  FSETP.NEU.FTZ.AND P0, PT, R11, R12, PT ;  /* 0x0000000c0b00720b */ /* 0x000fe40003f1d000 */
[----:B------:R-:W-:Y:S02]  /*1390*/  SHF.L.U32 R14, R13, R14, RZ ;  /* 0x0000000e0d0e7219 */ /* 0x000fe400000006ff */
[----:B------:R-:W-:Y:S02]  /*13a0*/  SEL R12, R15, RZ, P2 ;  /* 0x000000ff0f0c7207 */ /* 0x000fe40001000000 */
[----:B------:R-:W-:Y:S02]  /*13b0*/  ISETP.NE.AND P1, PT, R14, RZ, P1 ;  /* 0x000000ff0e00720c */ /* 0x000fe40000f25270 */
[----:B------:R-:W-:Y:S02]  /*13c0*/  SHF.R.U32.HI R12, RZ, R12, R13 ;  /* 0x0000000cff0c7219 */ /* 0x000fe4000001160d */
[----:B------:R-:W-:-:S02]  /*13d0*/  PLOP3.LUT P0, PT, P0, P1, PT, 0xf8, 0x8f ;  /* 0x00000000008f781c */ /* 0x000fc40000703f70 */
[----:B------:R-:W-:Y:S02]  /*13e0*/  SHF.R.U32.HI R14, RZ, 0x1, R12 ;  /* 0x00000001ff0e7819 */ /* 0x000fe4000001160c */
[----:B------:R-:W-:-:S04]  /*13f0*/  SEL R11, RZ, 0x1, !P0 ;  /* 0x00000001ff0b7807 */ /* 0x000fc80004000000 */
[----:B------:R-:W-:-:S04]  /*1400*/  LOP3.LUT R11, R11, 0x1, R14, 0xf8, !PT ;  /* 0x000000010b0b7812 */ /* 0x000fc800078ef80e */
[----:B------:R-:W-:-:S05]  /*1410*/  LOP3.LUT R11, R11, R12, RZ, 0xc0, !PT ;  /* 0x0000000c0b0b7212 */ /* 0x000fca00078ec0ff */
[----:B------:R-:W-:-:S05]  /*1420*/  IMAD.IADD R11, R14, 0x1, R11 ;  /* 0x000000010e0b7824 */ /* 0x000fca00078e020b */
[----:B------:R-:W-:Y:S01]  /*1430*/  LOP3.LUT R0, R11, R0, RZ, 0xfc, !PT ;  /* 0x000000000b007212 */ /* 0x000fe200078efcff */
[----:B------:R-:W-:Y:S06]  /*1440*/  BRA `(.L_x_37) ;  /* 0x0000000000107947 */ /* 0x000fec0003800000 */
.L_x_36:
[----:B------:R-:W-:-:S04]  /*1450*/  LOP3.LUT R0, R0, 0x80000000, RZ, 0xc0, !PT ;  /* 0x8000000000007812 */ /* 0x000fc800078ec0ff */
[----:B------:R-:W-:Y:S01]  /*1460*/  LOP3.LUT R0, R0, 0x7f800000, RZ, 0xfc, !PT ;  /* 0x7f80000000007812 */ /* 0x000fe200078efcff */
[----:B------:R-:W-:Y:S06]  /*1470*/  BRA `(.L_x_37) ;  /* 0x0000000000047947 */ /* 0x000fec0003800000 */
.L_x_35:
[----:B------:R-:W-:-:S07]  /*1480*/  IMAD R0, R11, 0x800000, R0 ;  /* 0x008000000b007824 */ /* 0x000fce00078e0200 */
.L_x_37:
[----:B------:R-:W-:Y:S05]  /*1490*/  BSYNC.RECONVERGENT B2 ;  /* 0x0000000000027941 */ /* 0x000fea0003800200 */
.L_x_34:
[----:B------:R-:W-:Y:S05]  /*14a0*/  BRA `(.L_x_38) ;  /* 0x0000000000207947 */ /* 0x000fea0003800000 */
.L_x_33:
[----:B------:R-:W-:-:S04]  /*14b0*/  LOP3.LUT R0, R13, 0x80000000, R0, 0x48, !PT ;  /* 0x800000000d007812 */ /* 0x000fc800078e4800 */
[----:B------:R-:W-:Y:S01]  /*14c0*/  LOP3.LUT R0, R0, 0x7f800000, RZ, 0xfc, !PT ;  /* 0x7f80000000007812 */ /* 0x000fe200078efcff */
[----:B------:R-:W-:Y:S06]  /*14d0*/  BRA `(.L_x_38) ;  /* 0x0000000000147947 */ /* 0x000fec0003800000 */
.L_x_32:
[----:B------:R-:W-:Y:S01]  /*14e0*/  LOP3.LUT R0, R13, 0x80000000, R0, 0x48, !PT ;  /* 0x800000000d007812 */ /* 0x000fe200078e4800 */
[----:B------:R-:W-:Y:S06]  /*14f0*/  BRA `(.L_x_38) ;  /* 0x00000000000c7947 */ /* 0x000fec0003800000 */
.L_x_31:
[----:B------:R-:W0:Y:S01]  /*1500*/  MUFU.RSQ R0, -QNAN ;  /* 0xffc0000000007908 */ /* 0x000e220000001400 */
[----:B------:R-:W-:Y:S05]  /*1510*/  BRA `(.L_x_38) ;  /* 0x0000000000047947 */ /* 0x000fea0003800000 */
.L_x_30:
[----:B------:R-:W-:-:S07]  /*1520*/  FADD.FTZ R0, R0, R9 ;  /* 0x0000000900007221 */ /* 0x000fce0000010000 */
.L_x_38:
[----:B------:R-:W-:Y:S05]  /*1530*/  BSYNC.RECONVERGENT B1 ;  /* 0x0000000000017941 */ /* 0x000fea0003800200 */
.L_x_28:
[----:B------:R-:W-:-:S04]  /*1540*/  IMAD.MOV.U32 R11, RZ, RZ, 0x0 ;  /* 0x00000000ff0b7424 */ /* 0x000fc800078e00ff */
[----:B0-----:R-:W-:Y:S05]  /*1550*/  RET.REL.NODEC R10 `(_Z10build_up_bPfffS_S_ffii) ;  /* 0xffffffe80aa87950 */ /* 0x001fea0003c3ffff */
        .type           $_Z10build_up_bPfffS_S_ffii$__internal_accurate_pow,@function
        .size           $_Z10build_up_bPfffS_S_ffii$__internal_accurate_pow,(.L_x_43 - $_Z10build_up_bPfffS_S_ffii$__internal_accurate_pow)
$_Z10build_up_bPfffS_S_ffii$__internal_accurate_pow:
[----:B------:R-:W-:Y:S01]  /*1560*/  ISETP.GT.U32.AND P0, PT, R25, 0xfffff, PT ;  /* 0x000fffff1900780c */ /* 0x000fe20003f04070 */
[--C-:B------:R-:W-:Y:S01]  /*1570*/  IMAD.MOV.U32 R12, RZ, RZ, R25.reuse ;  /* 0x000000ffff0c7224 */ /* 0x100fe200078e0019 */
[----:B------:R-:W-:Y:S01]  /*1580*/  UMOV UR4, 0x7d2cafe2 ;  /* 0x7d2cafe200047882 */ /* 0x000fe20000000000 */
[----:B------:R-:W-:Y:S01]  /*1590*/  IMAD.MOV.U32 R20, RZ, RZ, R24 ;  /* 0x000000ffff147224 */ /* 0x000fe200078e0018 */
[----:B------:R-:W-:Y:S01]  /*15a0*/  UMOV UR5, 0x3eb0f5ff ;  /* 0x3eb0f5ff00057882 */ /* 0x000fe20000000000 */
[----:B------:R-:W-:Y:S01]  /*15b0*/  SHF.R.U32.HI R30, RZ, 0x14, R25 ;  /* 0x00000014ff1e7819 */ /* 0x000fe20000011619 */
[----:B------:R-:W-:Y:S01]  /*15c0*/  UMOV UR8, 0x3b39803f ;  /* 0x3b39803f00087882 */ /* 0x000fe20000000000 */
[----:B------:R-:W-:-:S06]  /*15d0*/  UMOV UR9, 0x3c7abc9e ;  /* 0x3c7abc9e00097882 */ /* 0x000fcc0000000000 */
[----:B------:R-:W-:-:S10]  /*15e0*/  @!P0 DMUL R18, R24, 1.80143985094819840000e+16 ;  /* 0x4350000018128828 */ /* 0x000fd40000000000 */
[----:B------:R-:W-:Y:S01]  /*15f0*/  @!P0 IMAD.MOV.U32 R12, RZ, RZ, R19 ;  /* 0x000000ffff0c8224 */ /* 0x000fe200078e0013 */
[----:B------:R-:W-:Y:S01]  /*1600*/  @!P0 LEA.HI R30, R19, 0xffffffca, RZ, 0xc ;  /* 0xffffffca131e8811 */ /* 0x000fe200078f60ff */
[----:B------:R-:W-:-:S03]  /*1610*/  @!P0 IMAD.MOV.U32 R20, RZ, RZ, R18 ;  /* 0x000000ffff148224 */ /* 0x000fc600078e0012 */
[----:B------:R-:W-:-:S04]  /*1620*/  LOP3.LUT R12, R12, 0x800fffff, RZ, 0xc0, !PT ;  /* 0x800fffff0c0c7812 */ /* 0x000fc800078ec0ff */
[----:B------:R-:W-:Y:S02]  /*1630*/  LOP3.LUT R21, R12, 0x3ff00000, RZ, 0xfc, !PT ;  /* 0x3ff000000c157812 */ /* 0x000fe400078efcff */
[----:B------:R-:W-:Y:S02]  /*1640*/  MOV R12, RZ ;  /* 0x000000ff000c7202 */ /* 0x000fe40000000f00 */
[----:B------:R-:W-:-:S13]  /*1650*/  ISETP.GE.U32.AND P1, PT, R21, 0x3ff6a09f, PT ;  /* 0x3ff6a09f1500780c */ /* 0x000fda0003f26070 */
[----:B------:R-:W-:-:S04]  /*1660*/  @P1 VIADD R13, R21, 0xfff00000 ;  /* 0xfff00000150d1836 */ /* 0x000fc80000000000 */
[----:B------:R-:W-:-:S06]  /*1670*/  @P1 IMAD.MOV.U32 R21, RZ, RZ, R13 ;  /* 0x000000ffff151224 */ /* 0x000fcc00078e000d */
[C---:B------:R-:W-:Y:S02]  /*1680*/  DADD R22, R20.reuse, 1 ;  /* 0x3ff0000014167429 */ /* 0x040fe40000000000 */
[----:B------:R-:W-:-:S04]  /*1690*/  DADD R20, R20, -1 ;  /* 0xbff0000014147429 */ /* 0x000fc80000000000 */
[----:B------:R-:W0:Y:S02]  /*16a0*/  MUFU.RCP64H R13, R23 ;  /* 0x00000017000d7308 */ /* 0x000e240000001800 */
[----:B0-----:R-:W-:-:S08]  /*16b0*/  DFMA R16, -R22, R12, 1 ;  /* 0x3ff000001610742b */ /* 0x001fd0000000010c */
[----:B------:R-:W-:-:S08]  /*16c0*/  DFMA R16, R16, R16, R16 ;  /* 0x000000101010722b */ /* 0x000fd00000000010 */
[----:B------:R-:W-:-:S08]  /*16d0*/  DFMA R16, R12, R16, R12 ;  /* 0x000000100c10722b */ /* 0x000fd0000000000c */
[----:B------:R-:W-:-:S08]  /*16e0*/  DMUL R12, R20, R16 ;  /* 0x00000010140c7228 */ /* 0x000fd00000000000 */
[----:B------:R-:W-:-:S08]  /*16f0*/  DFMA R12, R20, R16, R12 ;  /* 0x00000010140c722b */ /* 0x000fd0000000000c */
[----:B------:R-:W-:Y:S02]  /*1700*/  DADD R14, R20, -R12 ;  /* 0x00000000140e7229 */ /* 0x000fe4000000080c */
[----:B------:R-:W-:-:S06]  /*1710*/  DMUL R22, R12, R12 ;  /* 0x0000000c0c167228 */ /* 0x000fcc0000000000 */
[----:B------:R-:W-:-:S08]  /*1720*/  DADD R14, R14, R14 ;  /* 0x000000000e0e7229 */ /* 0x000fd0000000000e */
[----:B------:R-:W-:Y:S01]  /*1730*/  DFMA R14, R20, -R12, R14 ;  /* 0x8000000c140e722b */ /* 0x000fe2000000000e */
[----:B------:R-:W-:Y:S02]  /*1740*/  IMAD.MOV.U32 R20, RZ, RZ, 0x41ad3b5a ;  /* 0x41ad3b5aff147424 */ /* 0x000fe400078e00ff */
[----:B------:R-:W-:-:S05]  /*1750*/  IMAD.MOV.U32 R21, RZ, RZ, 0x3ed0f5d2 ;  /* 0x3ed0f5d2ff157424 */ /* 0x000fca00078e00ff */
[----:B------:R-:W-:Y:S02]  /*1760*/  DMUL R14, R16, R14 ;  /* 0x0000000e100e7228 */ /* 0x000fe40000000000 */
[----:B------:R-:W-:Y:S01]  /*1770*/  DFMA R20, R22, UR4, R20 ;  /* 0x0000000416147c2b */ /* 0x000fe20008000014 */
[----:B------:R-:W-:Y:S01]  /*1780*/  UMOV UR4, 0x75488a3f ;  /* 0x75488a3f00047882 */ /* 0x000fe20000000000 */
[----:B------:R-:W-:-:S06]  /*1790*/  UMOV UR5, 0x3ef3b20a ;  /* 0x3ef3b20a00057882 */ /* 0x000fcc0000000000 */
[----:B------:R-:W-:Y:S01]  /*17a0*/  DFMA R20, R22, R20, UR4 ;  /* 0x0000000416147e2b */ /* 0x000fe20008000014 */
        /* <DEDUP_REMOVED lines=14> */
[----:B------:R-:W-:-:S08]  /*1890*/  DFMA R16, R22, R20, UR4 ;  /* 0x0000000416107e2b */ /* 0x000fd00008000014 */
[----:B------:R-:W-:Y:S01]  /*18a0*/  DADD R18, -R16, UR4 ;  /* 0x0000000410127e29 */ /* 0x000fe20008000100 */
[----:B------:R-:W-:Y:S01]  /*18b0*/  UMOV UR4, 0xb9e7b0 ;  /* 0x00b9e7b000047882 */ /* 0x000fe20000000000 */
[----:B------:R-:W-:-:S06]  /*18c0*/  UMOV UR5, 0x3c46a4cb ;  /* 0x3c46a4cb00057882 */ /* 0x000fcc0000000000 */
[----:B------:R-:W-:Y:S02]  /*18d0*/  DFMA R18, R22, R20, R18 ;  /* 0x000000141612722b */ /* 0x000fe40000000012 */
[----:B------:R-:W-:Y:S01]  /*18e0*/  DMUL R20, R12, R12 ;  /* 0x0000000c0c147228 */ /* 0x000fe20000000000 */
[----:B------:R-:W-:Y:S02]  /*18f0*/  VIADD R23, R15, 0x100000 ;  /* 0x001000000f177836 */ /* 0x000fe40000000000 */
[----:B------:R-:W-:-:S03]  /*1900*/  IMAD.MOV.U32 R22, RZ, RZ, R14 ;  /* 0x000000ffff167224 */ /* 0x000fc600078e000e */
[----:B------:R-:W-:Y:S01]  /*1910*/  DADD R18, R18, -UR4 ;  /* 0x8000000412127e29 */ /* 0x000fe20008000000 */
[----:B------:R-:W-:Y:S01]  /*1920*/  UMOV UR4, 0x80000000 ;  /* 0x8000000000047882 */ /* 0x000fe20000000000 */
[----:B------:R-:W-:Y:S01]  /*1930*/  DFMA R24, R12, R12, -R20 ;  /* 0x0000000c0c18722b */ /* 0x000fe20000000814 */
[----:B------:R-:W-:-:S07]  /*1940*/  UMOV UR5, 0x43300000 ;  /* 0x4330000000057882 */ /* 0x000fce0000000000 */
[C---:B------:R-:W-:Y:S02]  /*1950*/  DFMA R22, R12.reuse, R22, R24 ;  /* 0x000000160c16722b */ /* 0x040fe40000000018 */
[----:B------:R-:W-:-:S08]  /*1960*/  DMUL R24, R12, R20 ;  /* 0x000000140c187228 */ /* 0x000fd00000000000 */
[----:B------:R-:W-:-:S08]  /*1970*/  DFMA R26, R12, R20, -R24 ;  /* 0x000000140c1a722b */ /* 0x000fd00000000818 */
[----:B------:R-:W-:Y:S02]  /*1980*/  DFMA R26, R14, R20, R26 ;  /* 0x000000140e1a722b */ /* 0x000fe4000000001a */
[----:B------:R-:W-:-:S06]  /*1990*/  DADD R20, R16, R18 ;  /* 0x0000000010147229 */ /* 0x000fcc0000000012 */
[----:B------:R-:W-:Y:S02]  /*19a0*/  DFMA R22, R12, R22, R26 ;  /* 0x000000160c16722b */ /* 0x000fe4000000001a */
[----:B------:R-:W-:-:S08]  /*19b0*/  DADD R26, R16, -R20 ;  /* 0x00000000101a7229 */ /* 0x000fd00000000814 */
[----:B------:R-:W-:Y:S02]  /*19c0*/  DADD R26, R18, R26 ;  /* 0x00000000121a7229 */ /* 0x000fe4000000001a */
[----:B------:R-:W-:-:S08]  /*19d0*/  DMUL R18, R20, R24 ;  /* 0x0000001814127228 */ /* 0x000fd00000000000 */
[----:B------:R-:W-:-:S08]  /*19e0*/  DFMA R16, R20, R24, -R18 ;  /* 0x000000181410722b */ /* 0x000fd00000000812 */
[----:B------:R-:W-:-:S08]  /*19f0*/  DFMA R16, R20, R22, R16 ;  /* 0x000000161410722b */ /* 0x000fd00000000010 */
[----:B------:R-:W-:-:S08]  /*1a00*/  DFMA R26, R26, R24, R16 ;  /* 0x000000181a1a722b */ /* 0x000fd00000000010 */
[----:B------:R-:W-:-:S08]  /*1a10*/  DADD R20, R18, R26 ;  /* 0x0000000012147229 */ /* 0x000fd0000000001a */
[--C-:B------:R-:W-:Y:S02]  /*1a20*/  DADD R16, R12, R20.reuse ;  /* 0x000000000c107229 */ /* 0x100fe40000000014 */
[----:B------:R-:W-:-:S06]  /*1a30*/  DADD R18, R18, -R20 ;  /* 0x0000000012127229 */ /* 0x000fcc0000000814 */
[----:B------:R-:W-:Y:S02]  /*1a40*/  DADD R12, R12, -R16 ;  /* 0x000000000c0c7229 */ /* 0x000fe40000000810 */
[----:B------:R-:W-:-:S06]  /*1a50*/  DADD R18, R26, R18 ;  /* 0x000000001a127229 */ /* 0x000fcc0000000012 */
[----:B------:R-:W-:-:S08]  /*1a60*/  DADD R12, R20, R12 ;  /* 0x00000000140c7229 */ /* 0x000fd0000000000c */
[----:B------:R-:W-:Y:S01]  /*1a70*/  DADD R12, R18, R12 ;  /* 0x00000000120c7229 */ /* 0x000fe2000000000c */
[C---:B------:R-:W-:Y:S02]  /*1a80*/  VIADD R18, R30.reuse, 0xfffffc01 ;  /* 0xfffffc011e127836 */ /* 0x040fe40000000000 */
[----:B------:R-:W-:-:S05]  /*1a90*/  @P1 VIADD R18, R30, 0xfffffc02 ;  /* 0xfffffc021e121836 */ /* 0x000fca0000000000 */
[----:B------:R-:W-:Y:S01]  /*1aa0*/  DADD R20, R14, R12 ;  /* 0x000000000e147229 */ /* 0x000fe2000000000c */
[----:B------:R-:W-:Y:S01]  /*1ab0*/  LOP3.LUT R12, R18, 0x80000000, RZ, 0x3c, !PT ;  /* 0x80000000120c7812 */ /* 0x000fe200078e3cff */
[----:B------:R-:W-:-:S06]  /*1ac0*/  IMAD.MOV.U32 R13, RZ, RZ, 0x43300000 ;  /* 0x43300000ff0d7424 */ /* 0x000fcc00078e00ff */
[----:B------:R-:W-:Y:S02]  /*1ad0*/  DADD R14, R16, R20 ;  /* 0x00000000100e7229 */ /* 0x000fe40000000014 */
[----:B------:R-:W-:Y:S01]  /*1ae0*/  DADD R12, R12, -UR4 ;  /* 0x800000040c0c7e29 */ /* 0x000fe20008000000 */
[----:B------:R-:W-:Y:S01]  /*1af0*/  UMOV UR4, 0xfefa39ef ;  /* 0xfefa39ef00047882 */ /* 0x000fe20000000000 */
[----:B------:R-:W-:-:S04]  /*1b00*/  UMOV UR5, 0x3fe62e42 ;  /* 0x3fe62e4200057882 */ /* 0x000fc80000000000 */
[--C-:B------:R-:W-:Y:S02]  /*1b10*/  DADD R22, R16, -R14.reuse ;  /* 0x0000000010167229 */ /* 0x100fe4000000080e */
[----:B------:R-:W-:-:S06]  /*1b20*/  DFMA R18, R12, UR4, R14 ;  /* 0x000000040c127c2b */ /* 0x000fcc000800000e */
[----:B------:R-:W-:Y:S02]  /*1b30*/  DADD R22, R20, R22 ;  /* 0x0000000014167229 */ /* 0x000fe40000000016 */
[----:B------:R-:W-:-:S08]  /*1b40*/  DFMA R16, R12, -UR4, R18 ;  /* 0x800000040c107c2b */ /* 0x000fd00008000012 */
[----:B------:R-:W-:-:S08]  /*1b50*/  DADD R16, -R14, R16 ;  /* 0x000000000e107229 */ /* 0x000fd00000000110 */
[----:B------:R-:W-:-:S08]  /*1b60*/  DADD R14, R22, -R16 ;  /* 0x00000000160e7229 */ /* 0x000fd00000000810 */
[----:B------:R-:W-:-:S08]  /*1b70*/  DFMA R14, R12, UR8, R14 ;  /* 0x000000080c0e7c2b */ /* 0x000fd0000800000e */
[----:B------:R-:W-:-:S08]  /*1b80*/  DADD R12, R18, R14 ;  /* 0x00000000120c7229 */ /* 0x000fd0000000000e */
[----:B------:R-:W-:Y:S02]  /*1b90*/  DADD R18, R18, -R12 ;  /* 0x0000000012127229 */ /* 0x000fe4000000080c */
[----:B------:R-:W-:-:S06]  /*1ba0*/  DMUL R22, R12, 2 ;  /* 0x400000000c167828 */ /* 0x000fcc0000000000 */
[----:B------:R-:W-:Y:S02]  /*1bb0*/  DADD R18, R14, R18 ;  /* 0x000000000e127229 */ /* 0x000fe40000000012 */
[----:B------:R-:W-:Y:S01]  /*1bc0*/  DFMA R20, R12, 2, -R22 ;  /* 0x400000000c14782b */ /* 0x000fe20000000816 */
[----:B------:R-:W-:Y:S02]  /*1bd0*/  IMAD.MOV.U32 R12, RZ, RZ, 0x652b82fe ;  /* 0x652b82feff0c7424 */ /* 0x000fe400078e00ff */
[----:B------:R-:W-:-:S05]  /*1be0*/  IMAD.MOV.U32 R13, RZ, RZ, 0x3ff71547 ;  /* 0x3ff71547ff0d7424 */ /* 0x000fca00078e00ff */
[----:B------:R-:W-:-:S08]  /*1bf0*/  DFMA R20, R18, 2, R20 ;  /* 0x400000001214782b */ /* 0x000fd00000000014 */
[----:B------:R-:W-:-:S08]  /*1c00*/  DADD R14, R22, R20 ;  /* 0x00000000160e7229 */ /* 0x000fd00000000014 */
[----:B------:R-:W-:Y:S02]  /*1c10*/  DFMA R12, R14, R12, 6.75539944105574400000e+15 ;  /* 0x433800000e0c742b */ /* 0x000fe4000000000c */
[----:B------:R-:W-:Y:S01]  /*1c20*/  FSETP.GEU.AND P0, PT, |R15|, 4.1917929649353027344, PT ;  /* 0x4086232b0f00780b */ /* 0x000fe20003f0e200 */
[----:B------:R-:W-:-:S05]  /*1c30*/  DADD R22, R22, -R14 ;  /* 0x0000000016167229 */ /* 0x000fca000000080e */
[----:B------:R-:W-:-:S03]  /*1c40*/  DADD R18, R12, -6.75539944105574400000e+15 ;  /* 0xc33800000c127429 */ /* 0x000fc60000000000 */
[----:B------:R-:W-:-:S05]  /*1c50*/  DADD R20, R20, R22 ;  /* 0x0000000014147229 */ /* 0x000fca0000000016 */
[----:B------:R-:W-:Y:S01]  /*1c60*/  DFMA R16, R18, -UR4, R14 ;  /* 0x8000000412107c2b */ /* 0x000fe2000800000e */
[----:B------:R-:W-:Y:S01]  /*1c70*/  UMOV UR4, 0x3b39803f ;  /* 0x3b39803f00047882 */ /* 0x000fe20000000000 */
[----:B------:R-:W-:-:S06]  /*1c80*/  UMOV UR5, 0x3c7abc9e ;  /* 0x3c7abc9e00057882 */ /* 0x000fcc0000000000 */
[----:B------:R-:W-:Y:S01]  /*1c90*/  DFMA R16, R18, -UR4, R16 ;  /* 0x8000000412107c2b */ /* 0x000fe20008000010 */
[----:B------:R-:W-:Y:S01]  /*1ca0*/  UMOV UR4, 0x69ce2bdf ;  /* 0x69ce2bdf00047882 */ /* 0x000fe20000000000 */
[----:B------:R-:W-:Y:S01]  /*1cb0*/  MOV R18, 0xfca213ea ;  /* 0xfca213ea00127802 */ /* 0x000fe20000000f00 */
[----:B------:R-:W-:Y:S01]  /*1cc0*/  IMAD.MOV.U32 R19, RZ, RZ, 0x3e928af3 ;  /* 0x3e928af3ff137424 */ /* 0x000fe200078e00ff */
[----:B------:R-:W-:-:S05]  /*1cd0*/  UMOV UR5, 0x3e5ade15 ;  /* 0x3e5ade1500057882 */ /* 0x000fca0000000000 */
        /* <DEDUP_REMOVED lines=25> */
[----:B------:R-:W-:-:S08]  /*1e70*/  DFMA R18, R16, R18, 1 ;  /* 0x3ff000001012742b */ /* 0x000fd00000000012 */
[----:B------:R-:W-:-:S10]  /*1e80*/  DFMA R18, R16, R18, 1 ;  /* 0x3ff000001012742b */ /* 0x000fd40000000012 */
[----:B------:R-:W-:Y:S02]  /*1e90*/  IMAD R17, R12, 0x100000, R19 ;  /* 0x001000000c117824 */ /* 0x000fe400078e0213 */
[----:B------:R-:W-:Y:S01]  /*1ea0*/  IMAD.MOV.U32 R16, RZ, RZ, R18 ;  /* 0x000000ffff107224 */ /* 0x000fe200078e0012 */
[----:B------:R-:W-:Y:S06]  /*1eb0*/  @!P0 BRA `(.L_x_39) ;  /* 0x0000000000308947 */ /* 0x000fec0003800000 */
[----:B------:R-:W-:Y:S01]  /*1ec0*/  FSETP.GEU.AND P1, PT, |R15|, 4.2275390625, PT ;  /* 0x408748000f00780b */ /* 0x000fe20003f2e200 */
[C---:B------:R-:W-:Y:S02]  /*1ed0*/  DADD R16, R14.reuse, +INF ;  /* 0x7ff000000e107429 */ /* 0x040fe40000000000 */
[----:B------:R-:W-:-:S08]  /*1ee0*/  DSETP.GEU.AND P0, PT, R14, RZ, PT ;  /* 0x000000ff0e00722a */ /* 0x000fd00003f0e000 */
[----:B------:R-:W-:Y:S02]  /*1ef0*/  FSEL R16, R16, RZ, P0 ;  /* 0x000000ff10107208 */ /* 0x000fe40000000000 */
[----:B------:R-:W-:Y:S02]  /*1f00*/  @!P1 LEA.HI R13, R12, R12, RZ, 0x1 ;  /* 0x0000000c0c0d9211 */ /* 0x000fe400078f08ff */
[----:B------:R-:W-:Y:S02]  /*1f10*/  FSEL R17, R17, RZ, P0 ;  /* 0x000000ff11117208 */ /* 0x000fe40000000000 */
[----:B------:R-:W-:-:S05]  /*1f20*/  @!P1 SHF.R.S32.HI R13, RZ, 0x1, R13 ;  /* 0x00000001ff0d9819 */ /* 0x000fca000001140d */
[----:B------:R-:W-:Y:S02]  /*1f30*/  @!P1 IMAD.IADD R12, R12, 0x1, -R13 ;  /* 0x000000010c0c9824 */ /* 0x000fe400078e0a0d */
[----:B------:R-:W-:-:S03]  /*1f40*/  @!P1 IMAD R19, R13, 0x100000, R19 ;  /* 0x001000000d139824 */ /* 0x000fc600078e0213 */
[----:B------:R-:W-:Y:S01]  /*1f50*/  @!P1 LEA R13, R12, 0x3ff00000, 0x14 ;  /* 0x3ff000000c0d9811 */ /* 0x000fe200078ea0ff */
[----:B------:R-:W-:-:S06]  /*1f60*/  @!P1 IMAD.MOV.U32 R12, RZ, RZ, RZ ;  /* 0x000000ffff0c9224 */ /* 0x000fcc00078e00ff */
[----:B------:R-:W-:-:S11]  /*1f70*/  @!P1 DMUL R16, R18, R12 ;  /* 0x0000000c12109228 */ /* 0x000fd60000000000 */
.L_x_39:
[----:B------:R-:W-:Y:S01]  /*1f80*/  DFMA R20, R20, R16, R16 ;  /* 0x000000101414722b */ /* 0x000fe20000000010 */
[----:B------:R-:W-:Y:S01]  /*1f90*/  IMAD.MOV.U32 R12, RZ, RZ, R0 ;  /* 0x000000ffff0c7224 */ /* 0x000fe200078e0000 */
[----:B------:R-:W-:Y:S01]  /*1fa0*/  DSETP.NEU.AND P0, PT, |R16|, +INF , PT ;  /* 0x7ff000001000742a */ /* 0x000fe20003f0d200 */
[----:B------:R-:W-:-:S07]  /*1fb0*/  IMAD.MOV.U32 R13, RZ, RZ, 0x0 ;  /* 0x00000000ff0d7424 */ /* 0x000fce00078e00ff */
[----:B------:R-:W-:Y:S02]  /*1fc0*/  FSEL R14, R16, R20, !P0 ;  /* 0x00000014100e7208 */ /* 0x000fe40004000000 */
[----:B------:R-:W-:Y:S01]  /*1fd0*/  FSEL R15, R17, R21, !P0 ;  /* 0x00000015110f7208 */ /* 0x000fe20004000000 */
[----:B------:R-:W-:Y:S06]  /*1fe0*/  RET.REL.NODEC R12 `(_Z10build_up_bPfffS_S_ffii) ;  /* 0xffffffe00c047950 */ /* 0x000fec0003c3ffff */
.L_x_40:
        /* <DEDUP_REMOVED lines=9> */
.L_x_43:


//--------------------- .nv.global.init           --------------------------
	.section	.nv.global.init,"aw",@progbits
.nv.global.init:
	.type		$str$2,@object
	.size		$str$2,(.L_0 - $str$2)
$str$2:
        /*0000*/ 	.byte	0x25, 0x64, 0x20, 0x25, 0x64, 0x3b, 0x20, 0x00
.L_0:


//--------------------- .nv.shared.reserved.0     --------------------------
	.section	.nv.shared.reserved.0,"aw",@nobits
	.weak		__nv_reservedSMEM_offset_0_alias
	.size		__nv_reservedSMEM_offset_0_alias, 0, 64
	.other		__nv_reservedSMEM_offset_0_alias,@"STO_CUDA_RESERVED_SHARED STV_DEFAULT"
__nv_reservedSMEM_offset_0_alias:
	.zero		0
	.zero		64


//--------------------- .nv.constant0._Z3nppPfi   --------------------------
	.section	.nv.constant0._Z3nppPfi,"a",@progbits
	.sectionflags	@""
	.align	4
.nv.constant0._Z3nppPfi:
	.zero		908


//--------------------- .nv.constant0._Z16pressure_poissonPfS_ffS_iii --------------------------
	.section	.nv.constant0._Z16pressure_poissonPfS_ffS_iii,"a",@progbits
	.sectionflags	@""
	.align	4
.nv.constant0._Z16pressure_poissonPfS_ffS_iii:
	.zero		940


//--------------------- .nv.constant0._Z10build_up_bPfffS_S_ffii --------------------------
	.section	.nv.constant0._Z10build_up_bPfffS_S_ffii,"a",@progbits
	.sectionflags	@""
	.align	4
.nv.constant0._Z10build_up_bPfffS_S_ffii:
	.zero		944


//--------------------- SYMBOLS --------------------------

	.type		.nv.reservedSmem.offset0,@object
	.size		.nv.reservedSmem.offset0,0x4
	.type		vprintf,@function
